# CuTe-DSL kernel — source=cudnn_frontend_dsl family=gemm_amax
# config = {"ab_dtype": "Float4E2M1FN", "sf_vec": 32, "d_dtype": "Float8E4M3FN", "mma_mn": [128, 256], "cluster_mn": [2, 1]}


// ===== COMPILED SASS (sm_100a) =====

	.target	sm_100a

	.elftype	@"ET_EXEC"


//--------------------- .note.nv.tkinfo           --------------------------
	.section	.note.nv.tkinfo,"",@"SHT_NOTE"
	.sectionflags	@"SHF_NOTE_NV_TKINFO"
	.tkinfo
        /*0018*/ 	.word	0x00000081
        /*0030*/ 	.string	""
        /*0030*/ 	.string	"ptxas"
        /*0030*/ 	.string	"Cuda compilation tools, release 12.9, V12.9.83"
        /*0030*/ 	.string	"Build system must define TOOLS_VERSION_EXTENDED"
        /*0030*/ 	.string	"-O 3 -arch sm_100a "



//--------------------- .note.nv.cuver            --------------------------
	.section	.note.nv.cuver,"",@"SHT_NOTE"
	.sectionflags	@"SHF_NOTE_NV_CUVER"
        /*0018*/ 	.short	0x0001
        /*001a*/ 	.short	0x0064
        /*001c*/ 	.short	0x0001
        /*001e*/ 	.short	0x0000
        /*0020*/ 	.short	0x0001
        /*0022*/ 	.short	0x0000


//--------------------- .nv.info                  --------------------------
	.section	.nv.info,"",@"SHT_CUDA_INFO"
	.align	4


	//----- nvinfo : EIATTR_REGCOUNT
	.align		4
        /*0000*/ 	.byte	0x04, 0x2f
        /*0002*/ 	.short	(.L_4 - .L_3)
	.align		4
.L_3:
        /*0004*/ 	.word	index@(kernel_cutlass_kernel_cudnngemm_amaxdense_blockscaled_gemm_persistent_amaxSm100BlockScaledPersistentDenseGemmKernel_object_at__TiledMMA_ThrLayoutVMNK11110000_PermutationMNK____MMAAtom_Thr_0)
        /*0008*/ 	.word	0x0000002e


	//----- nvinfo : EIATTR_FRAME_SIZE
	.align		4
.L_4:
        /*000c*/ 	.byte	0x04, 0x11
        /*000e*/ 	.short	(.L_6 - .L_5)
	.align		4
.L_5:
        /*0010*/ 	.word	index@($__internal_2_$__cuda_sm10x_tcgen05_guardrail_trap_unallocated_columns_being_dealloced)
        /*0014*/ 	.word	0x00000000


	//----- nvinfo : EIATTR_FRAME_SIZE
	.align		4
.L_6:
        /*0018*/ 	.byte	0x04, 0x11
        /*001a*/ 	.short	(.L_8 - .L_7)
	.align		4
.L_7:
        /*001c*/ 	.word	index@($__internal_1_$__cuda_sm10x_tcgen05_guardrail_trap_phase_invalid_during_alloc)
        /*0020*/ 	.word	0x00000000


	//----- nvinfo : EIATTR_FRAME_SIZE
	.align		4
.L_8:
        /*0024*/ 	.byte	0x04, 0x11
        /*0026*/ 	.short	(.L_10 - .L_9)
	.align		4
.L_9:
        /*0028*/ 	.word	index@($__internal_0_$__cuda_sm10x_tcgen05_guardrail_trap_col_being_dealloced_not_returned_by_alloc)
        /*002c*/ 	.word	0x00000000


	//----- nvinfo : EIATTR_FRAME_SIZE
	.align		4
.L_10:
        /*0030*/ 	.byte	0x04, 0x11
        /*0032*/ 	.short	(.L_12 - .L_11)
	.align		4
.L_11:
        /*0034*/ 	.word	index@(kernel_cutlass_kernel_cudnngemm_amaxdense_blockscaled_gemm_persistent_amaxSm100BlockScaledPersistentDenseGemmKernel_object_at__TiledMMA_ThrLayoutVMNK11110000_PermutationMNK____MMAAtom_Thr_0)
        /*0038*/ 	.word	0x00000000


	//----- nvinfo : EIATTR_MIN_STACK_SIZE
	.align		4
.L_12:
        /*003c*/ 	.byte	0x04, 0x12
        /*003e*/ 	.short	(.L_14 - .L_13)
	.align		4
.L_13:
        /*0040*/ 	.word	index@(kernel_cutlass_kernel_cudnngemm_amaxdense_blockscaled_gemm_persistent_amaxSm100BlockScaledPersistentDenseGemmKernel_object_at__TiledMMA_ThrLayoutVMNK11110000_PermutationMNK____MMAAtom_Thr_0)
        /*0044*/ 	.word	0x00000000
.L_14:


//--------------------- .nv.info.kernel_cutlass_kernel_cudnngemm_amaxdense_blockscaled_gemm_persistent_amaxSm100BlockScaledPersistentDenseGemmKernel_object_at__TiledMMA_ThrLayoutVMNK11110000_PermutationMNK____MMAAtom_Thr_0 --------------------------
	.section	.nv.info.kernel_cutlass_kernel_cudnngemm_amaxdense_blockscaled_gemm_persistent_amaxSm100BlockScaledPersistentDenseGemmKernel_object_at__TiledMMA_ThrLayoutVMNK11110000_PermutationMNK____MMAAtom_Thr_0,"",@"SHT_CUDA_INFO"
	.sectionflags	@""
	.align	4


	//----- nvinfo : EIATTR_CUDA_API_VERSION
	.align		4
        /*0000*/ 	.byte	0x04, 0x37
        /*0002*/ 	.short	(.L_16 - .L_15)
.L_15:
        /*0004*/ 	.word	0x00000081


	//----- nvinfo : EIATTR_KPARAM_INFO
	.align		4
.L_16:
        /*0008*/ 	.byte	0x04, 0x17
        /*000a*/ 	.short	(.L_18 - .L_17)
.L_17:
        /*000c*/ 	.word	0x00000000
        /*0010*/ 	.short	0x000a
        /*0012*/ 	.short	0x02e0
        /*0014*/ 	.byte	0x00, 0xf0, 0x31, 0x00


	//----- nvinfo : EIATTR_KPARAM_INFO
	.align		4
.L_18:
        /*0018*/ 	.byte	0x04, 0x17
        /*001a*/ 	.short	(.L_20 - .L_19)
.L_19:
        /*001c*/ 	.word	0x00000000
        /*0020*/ 	.short	0x0009
        /*0022*/ 	.short	0x02d4
        /*0024*/ 	.byte	0x00, 0xf0, 0x31, 0x00


	//----- nvinfo : EIATTR_KPARAM_INFO
	.align		4
.L_20:
        /*0028*/ 	.byte	0x04, 0x17
        /*002a*/ 	.short	(.L_22 - .L_21)
.L_21:
        /*002c*/ 	.word	0x00000000
        /*0030*/ 	.short	0x0008
        /*0032*/ 	.short	0x02c8
        /*0034*/ 	.byte	0x00, 0xf0, 0x31, 0x00


	//----- nvinfo : EIATTR_KPARAM_INFO
	.align		4
.L_22:
        /*0038*/ 	.byte	0x04, 0x17
        /*003a*/ 	.short	(.L_24 - .L_23)
.L_23:
        /*003c*/ 	.word	0x00000000
        /*0040*/ 	.short	0x0007
        /*0042*/ 	.short	0x02c0
        /*0044*/ 	.byte	0x00, 0xf0, 0x21, 0x00


	//----- nvinfo : EIATTR_KPARAM_INFO
	.align		4
.L_24:
        /*0048*/ 	.byte	0x04, 0x17
        /*004a*/ 	.short	(.L_26 - .L_25)
.L_25:
        /*004c*/ 	.word	0x00000000
        /*0050*/ 	.short	0x0006
        /*0052*/ 	.short	0x0240
        /*0054*/ 	.byte	0x00, 0xf0, 0x01, 0x02


	//----- nvinfo : EIATTR_KPARAM_INFO
	.align		4
.L_26:
        /*0058*/ 	.byte	0x04, 0x17
        /*005a*/ 	.short	(.L_28 - .L_27)
.L_27:
        /*005c*/ 	.word	0x00000000
        /*0060*/ 	.short	0x0005
        /*0062*/ 	.short	0x01c0
        /*0064*/ 	.byte	0x00, 0xf0, 0x01, 0x02


	//----- nvinfo : EIATTR_KPARAM_INFO
	.align		4
.L_28:
        /*0068*/ 	.byte	0x04, 0x17
        /*006a*/ 	.short	(.L_30 - .L_29)
.L_29:
        /*006c*/ 	.word	0x00000000
        /*0070*/ 	.short	0x0004
        /*0072*/ 	.short	0x0140
        /*0074*/ 	.byte	0x00, 0xf0, 0x01, 0x02


	//----- nvinfo : EIATTR_KPARAM_INFO
	.align		4
.L_30:
        /*0078*/ 	.byte	0x04, 0x17
        /*007a*/ 	.short	(.L_32 - .L_31)
.L_31:
        /*007c*/ 	.word	0x00000000
        /*0080*/ 	.short	0x0003
        /*0082*/ 	.short	0x00c0
        /*0084*/ 	.byte	0x00, 0xf0, 0x01, 0x02


	//----- nvinfo : EIATTR_KPARAM_INFO
	.align		4
.L_32:
        /*0088*/ 	.byte	0x04, 0x17
        /*008a*/ 	.short	(.L_34 - .L_33)
.L_33:
        /*008c*/ 	.word	0x00000000
        /*0090*/ 	.short	0x0002
        /*0092*/ 	.short	0x0040
        /*0094*/ 	.byte	0x00, 0xf0, 0x01, 0x02


	//----- nvinfo : EIATTR_KPARAM_INFO
	.align		4
.L_34:
        /*0098*/ 	.byte	0x04, 0x17
        /*009a*/ 	.short	(.L_36 - .L_35)
.L_35:
        /*009c*/ 	.word	0x00000000
        /*00a0*/ 	.short	0x0001
        /*00a2*/ 	.short	0x000c
        /*00a4*/ 	.byte	0x00, 0xf0, 0x31, 0x00


	//----- nvinfo : EIATTR_KPARAM_INFO
	.align		4
.L_36:
        /*00a8*/ 	.byte	0x04, 0x17
        /*00aa*/ 	.short	(.L_38 - .L_37)
.L_37:
        /*00ac*/ 	.word	0x00000000
        /*00b0*/ 	.short	0x0000
        /*00b2*/ 	.short	0x0000
        /*00b4*/ 	.byte	0x00, 0xf0, 0x31, 0x00


	//----- nvinfo : EIATTR_AT_ENTRY_FRAGMENTS
	.align		4
.L_38:
        /*00b8*/ 	.byte	0x04, 0x4f
        /*00ba*/ 	.short	(.L_40 - .L_39)


	//   ....[0]....
.L_39:
        /*00bc*/ 	.word	0x00000004


	//----- nvinfo : EIATTR_RESERVED_SMEM_USED
	.align		4
.L_40:
        /*00c0*/ 	.byte	0x01, 0x41
	.zero		2


	//----- nvinfo : EIATTR_SPARSE_MMA_MASK
	.align		4
        /*00c4*/ 	.byte	0x03, 0x50
        /*00c6*/ 	.short	0x0000


	//----- nvinfo : EIATTR_TCGEN05_1CTA_USED
	.align		4
        /*00c8*/ 	.byte	0x01, 0x51
	.zero		2


	//----- nvinfo : EIATTR_MAXREG_COUNT
	.align		4
        /*00cc*/ 	.byte	0x03, 0x1b
        /*00ce*/ 	.short	0x00ff


	//----- nvinfo : EIATTR_NUM_BARRIERS
	.align		4
        /*00d0*/ 	.byte	0x02, 0x4c
        /*00d2*/ 	.byte	0x04
	.zero		1


	//----- nvinfo : EIATTR_INT_WARP_WIDE_INSTR_OFFSETS
	.align		4
        /*00d4*/ 	.byte	0x04, 0x31
        /*00d6*/ 	.short	(.L_42 - .L_41)


	//   ....[0]....
.L_41:
        /*00d8*/ 	.word	0x00002d40


	//   ....[1]....
        /*00dc*/ 	.word	0x00002d70


	//----- nvinfo : EIATTR_COOP_GROUP_MASK_REGIDS
	.align		4
.L_42:
        /*00e0*/ 	.byte	0x04, 0x29
        /*00e2*/ 	.short	(.L_44 - .L_43)


	//   ....[0]....
.L_43:
        /*00e4*/ 	.word	0xffffffff


	//   ....[1]....
        /*00e8*/ 	.word	0xffffffff


	//   ....[2]....
        /*00ec*/ 	.word	0xffffffff


	//   ....[3]....
        /*00f0*/ 	.word	0xffffffff


	//   ....[4]....
        /*00f4*/ 	.word	0xffffffff


	//   ....[5]....
        /*00f8*/ 	.word	0xffffffff


	//   ....[6]....
        /*00fc*/ 	.word	0xffffffff


	//   ....[7]....
        /*0100*/ 	.word	0xffffffff


	//----- nvinfo : EIATTR_COOP_GROUP_INSTR_OFFSETS
	.align		4
.L_44:
        /*0104*/ 	.byte	0x04, 0x28
        /*0106*/ 	.short	(.L_46 - .L_45)


	//   ....[0]....
.L_45:
        /*0108*/ 	.word	0x000003f0


	//   ....[1]....
        /*010c*/ 	.word	0x00000560


	//   ....[2]....
        /*0110*/ 	.word	0x00000600


	//   ....[3]....
        /*0114*/ 	.word	0x00001bb0


	//   ....[4]....
        /*0118*/ 	.word	0x00001e70


	//   ....[5]....
        /*011c*/ 	.word	0x000028b0


	//   ....[6]....
        /*0120*/ 	.word	0x00002c10


	//   ....[7]....
        /*0124*/ 	.word	0x00002e20


	//----- nvinfo : EIATTR_VRC_CTA_INIT_COUNT
	.align		4
.L_46:
        /*0128*/ 	.byte	0x02, 0x4a
        /*012a*/ 	.byte	0x80
	.zero		1


	//----- nvinfo : EIATTR_MBARRIER_INSTR_OFFSETS
	.align		4
        /*012c*/ 	.byte	0x04, 0x39
        /*012e*/ 	.short	(.L_48 - .L_47)


	//   ....[0]....
.L_47:
        /*0130*/ 	.word	0x00000320
        /*0134*/ 	.word	0x000000ff
        /*0138*/ 	.word	0x00000000
        /*013c*/ 	.short	0x0100
        /*013e*/ 	.byte	0x05
	.zero		1


	//   ....[1]....
        /*0140*/ 	.word	0x00000330
        /*0144*/ 	.word	0x000000ff
        /*0148*/ 	.word	0x00000008
        /*014c*/ 	.short	0x0100
        /*014e*/ 	.byte	0x05
	.zero		1


	//   ....[2]....
        /*0150*/ 	.word	0x00000340
        /*0154*/ 	.word	0x000000ff
        /*0158*/ 	.word	0x00000010
        /*015c*/ 	.short	0x0100
        /*015e*/ 	.byte	0x05
	.zero		1


	//   ....[3]....
        /*0160*/ 	.word	0x00000350
        /*0164*/ 	.word	0x000000ff
        /*0168*/ 	.word	0x00000018
        /*016c*/ 	.short	0x0100
        /*016e*/ 	.byte	0x05
	.zero		1


	//   ....[4]....
        /*0170*/ 	.word	0x00000360
        /*0174*/ 	.word	0x000000ff
        /*0178*/ 	.word	0x00000020
        /*017c*/ 	.short	0x0100
        /*017e*/ 	.byte	0x05
	.zero		1


	//   ....[5]....
        /*0180*/ 	.word	0x00000370
        /*0184*/ 	.word	0x000000ff
        /*0188*/ 	.word	0x00000028
        /*018c*/ 	.short	0x0100
        /*018e*/ 	.byte	0x05
	.zero		1


	//   ....[6]....
        /*0190*/ 	.word	0x00000380
        /*0194*/ 	.word	0x000000ff
        /*0198*/ 	.word	0x00000030
        /*019c*/ 	.short	0x0100
        /*019e*/ 	.byte	0x05
	.zero		1


	//   ....[7]....
        /*01a0*/ 	.word	0x00000390
        /*01a4*/ 	.word	0x000000ff
        /*01a8*/ 	.word	0x00000038
        /*01ac*/ 	.short	0x0100
        /*01ae*/ 	.byte	0x05
	.zero		1


	//   ....[8]....
        /*01b0*/ 	.word	0x00000500
        /*01b4*/ 	.word	0x000000ff
        /*01b8*/ 	.word	0x00000040
        /*01bc*/ 	.short	0x0100
        /*01be*/ 	.byte	0x06
	.zero		1


	//   ....[9]....
        /*01c0*/ 	.word	0x00000510
        /*01c4*/ 	.word	0x000000ff
        /*01c8*/ 	.word	0x00000048
        /*01cc*/ 	.short	0x0100
        /*01ce*/ 	.byte	0x06
	.zero		1


	//   ....[10]....
        /*01d0*/ 	.word	0x00000a10
        /*01d4*/ 	.word	0x000000ff
        /*01d8*/ 	.word	0x00000020
        /*01dc*/ 	.short	0x010a
        /*01de*/ 	.byte	0x07
	.zero		1


	//   ....[11]....
        /*01e0*/ 	.word	0x00000c80
        /*01e4*/ 	.word	0x000000ff
        /*01e8*/ 	.word	0x00000020
        /*01ec*/ 	.short	0x010a
        /*01ee*/ 	.byte	0x19
	.zero		1


	//   ....[12]....
        /*01f0*/ 	.word	0x00000dd0
        /*01f4*/ 	.word	0x000000ff
        /*01f8*/ 	.word	0x00000020
        /*01fc*/ 	.short	0x010a
        /*01fe*/ 	.byte	0x20
	.zero		1


	//   ....[13]....
        /*0200*/ 	.word	0x000010d0
        /*0204*/ 	.word	0x000000ff
        /*0208*/ 	.word	0x00000020
        /*020c*/ 	.short	0x010a
        /*020e*/ 	.byte	0x04
	.zero		1


	//   ....[14]....
        /*0210*/ 	.word	0x00001650
        /*0214*/ 	.word	0x000000ff
        /*0218*/ 	.word	0x00000000
        /*021c*/ 	.short	0x010a
        /*021e*/ 	.byte	0x11
	.zero		1


	//   ....[15]....
        /*0220*/ 	.word	0x00001660
        /*0224*/ 	.word	0x000000ff
        /*0228*/ 	.word	0x00000048
        /*022c*/ 	.short	0x010a
        /*022e*/ 	.byte	0x0c
	.zero		1


	//   ....[16]....
        /*0230*/ 	.word	0x000018d0
        /*0234*/ 	.word	0x000000ff
        /*0238*/ 	.word	0x00000000
        /*023c*/ 	.short	0x010a
        /*023e*/ 	.byte	0x11
	.zero		1


	//   ....[17]....
        /*0240*/ 	.word	0x00001a50
        /*0244*/ 	.word	0x000000ff
        /*0248*/ 	.word	0x00000000
        /*024c*/ 	.short	0x010a
        /*024e*/ 	.byte	0x11
	.zero		1


	//   ....[18]....
        /*0250*/ 	.word	0x00001b40
        /*0254*/ 	.word	0x00000009
        /*0258*/ 	.word	0x00000048
        /*025c*/ 	.short	0x010a
        /*025e*/ 	.byte	0xff
	.zero		1


	//   ....[19]....
        /*0260*/ 	.word	0x000023b0
        /*0264*/ 	.word	0x00000005
        /*0268*/ 	.word	0x00000040
        /*026c*/ 	.short	0x010a
        /*026e*/ 	.byte	0xff
	.zero		1


	//   ....[20]....
        /*0270*/ 	.word	0x00002a20
        /*0274*/ 	.word	0x000000ff
        /*0278*/ 	.word	0x00000048
        /*027c*/ 	.short	0x0101
        /*027e*/ 	.byte	0x07
	.zero		1


	//   ....[21]....
        /*0280*/ 	.word	0x00002e80
        /*0284*/ 	.word	0x00000000
        /*0288*/ 	.word	0x00000020
        /*028c*/ 	.short	0x010a
        /*028e*/ 	.byte	0xff
	.zero		1


	//   ....[22]....
        /*0290*/ 	.word	0x00002f00
        /*0294*/ 	.word	0x00000000
        /*0298*/ 	.word	0x00000020
        /*029c*/ 	.short	0x010a
        /*029e*/ 	.byte	0xff
	.zero		1


	//   ....[23]....
        /*02a0*/ 	.word	0x00002f80
        /*02a4*/ 	.word	0x00000000
        /*02a8*/ 	.word	0x00000048
        /*02ac*/ 	.short	0x010a
        /*02ae*/ 	.byte	0xff
	.zero		1


	//   ....[24]....
        /*02b0*/ 	.word	0x00003000
        /*02b4*/ 	.word	0x00000000
        /*02b8*/ 	.word	0x00000000
        /*02bc*/ 	.short	0x010a
        /*02be*/ 	.byte	0xff
	.zero		1


	//   ....[25]....
        /*02c0*/ 	.word	0x00003060
        /*02c4*/ 	.word	0x00000009
        /*02c8*/ 	.word	0x00000048
        /*02cc*/ 	.short	0x010a
        /*02ce*/ 	.byte	0xff
	.zero		1


	//   ....[26]....
        /*02d0*/ 	.word	0x000030d0
        /*02d4*/ 	.word	0x00000005
        /*02d8*/ 	.word	0x00000040
        /*02dc*/ 	.short	0x010a
        /*02de*/ 	.byte	0xff
	.zero		1


	//----- nvinfo : EIATTR_NUM_MBARRIERS
	.align		4
.L_48:
        /*02e0*/ 	.byte	0x03, 0x38
        /*02e2*/ 	.short	0x000a


	//----- nvinfo : EIATTR_EXIT_INSTR_OFFSETS
	.align		4
        /*02e4*/ 	.byte	0x04, 0x1c
        /*02e6*/ 	.short	(.L_50 - .L_49)


	//   ....[0]....
.L_49:
        /*02e8*/ 	.word	0x00001b70


	//   ....[1]....
        /*02ec*/ 	.word	0x00002e40


	//----- nvinfo : EIATTR_REQNTID
	.align		4
.L_50:
        /*02f0*/ 	.byte	0x04, 0x10
        /*02f2*/ 	.short	(.L_52 - .L_51)
.L_51:
        /*02f4*/ 	.word	0x000000c0
        /*02f8*/ 	.word	0x00000001
        /*02fc*/ 	.word	0x00000001


	//----- nvinfo : EIATTR_CRS_STACK_SIZE
	.align		4
.L_52:
        /*0300*/ 	.byte	0x04, 0x1e
        /*0302*/ 	.short	(.L_54 - .L_53)
.L_53:
        /*0304*/ 	.word	0x00000000


	//----- nvinfo : EIATTR_CBANK_PARAM_SIZE
	.align		4
.L_54:
        /*0308*/ 	.byte	0x03, 0x19
        /*030a*/ 	.short	0x02ec


	//----- nvinfo : EIATTR_PARAM_CBANK
	.align		4
        /*030c*/ 	.byte	0x04, 0x0a
        /*030e*/ 	.short	(.L_56 - .L_55)
	.align		4
.L_55:
        /*0310*/ 	.word	index@(.nv.constant0.kernel_cutlass_kernel_cudnngemm_amaxdense_blockscaled_gemm_persistent_amaxSm100BlockScaledPersistentDenseGemmKernel_object_at__TiledMMA_ThrLayoutVMNK11110000_PermutationMNK____MMAAtom_Thr_0)
        /*0314*/ 	.short	0x0380
        /*0316*/ 	.short	0x02ec


	//----- nvinfo : EIATTR_SW_WAR
	.align		4
.L_56:
        /*0318*/ 	.byte	0x04, 0x36
        /*031a*/ 	.short	(.L_58 - .L_57)
.L_57:
        /*031c*/ 	.word	0x00000008
.L_58:


//--------------------- .nv.compat                --------------------------
	.section	.nv.compat,"",@"SHT_CUDA_COMPAT_INFO"
	.align	4
        /*0000*/ 	.byte	0x02, 0x02, 0x02, 0x00, 0x02, 0x05, 0x05, 0x00, 0x02, 0x03, 0x01, 0x00, 0x02, 0x06, 0x01, 0x00


//--------------------- .nv.callgraph             --------------------------
	.section	.nv.callgraph,"",@"SHT_CUDA_CALLGRAPH"
	.align	4
	.sectionentsize	8
	.align		4
        /*0000*/ 	.word	0x00000000
	.align		4
        /*0004*/ 	.word	0xffffffff
	.align		4
        /*0008*/ 	.word	0x00000000
	.align		4
        /*000c*/ 	.word	0xfffffffe
	.align		4
        /*0010*/ 	.word	0x00000000
	.align		4
        /*0014*/ 	.word	0xfffffffd
	.align		4
        /*0018*/ 	.word	0x00000000
	.align		4
        /*001c*/ 	.word	0xfffffffc


//--------------------- .text.kernel_cutlass_kernel_cudnngemm_amaxdense_blockscaled_gemm_persistent_amaxSm100BlockScaledPersistentDenseGemmKernel_object_at__TiledMMA_ThrLayoutVMNK11110000_PermutationMNK____MMAAtom_Thr_0 --------------------------
	.section	.text.kernel_cutlass_kernel_cudnngemm_amaxdense_blockscaled_gemm_persistent_amaxSm100BlockScaledPersistentDenseGemmKernel_object_at__TiledMMA_ThrLayoutVMNK11110000_PermutationMNK____MMAAtom_Thr_0,"ax",@progbits
	.align	128
        .global         kernel_cutlass_kernel_cudnngemm_amaxdense_blockscaled_gemm_persistent_amaxSm100BlockScaledPersistentDenseGemmKernel_object_at__TiledMMA_ThrLayoutVMNK11110000_PermutationMNK____MMAAtom_Thr_0
        .type           kernel_cutlass_kernel_cudnngemm_amaxdense_blockscaled_gemm_persistent_amaxSm100BlockScaledPersistentDenseGemmKernel_object_at__TiledMMA_ThrLayoutVMNK11110000_PermutationMNK____MMAAtom_Thr_0,@function
        .size           kernel_cutlass_kernel_cudnngemm_amaxdense_blockscaled_gemm_persistent_amaxSm100BlockScaledPersistentDenseGemmKernel_object_at__TiledMMA_ThrLayoutVMNK11110000_PermutationMNK____MMAAtom_Thr_0,(.L_x_56 - kernel_cutlass_kernel_cudnngemm_amaxdense_blockscaled_gemm_persistent_amaxSm100BlockScaledPersistentDenseGemmKernel_object_at__TiledMMA_ThrLayoutVMNK11110000_PermutationMNK____MMAAtom_Thr_0)
        .other          kernel_cutlass_kernel_cudnngemm_amaxdense_blockscaled_gemm_persistent_amaxSm100BlockScaledPersistentDenseGemmKernel_object_at__TiledMMA_ThrLayoutVMNK11110000_PermutationMNK____MMAAtom_Thr_0,@"STO_CUDA_ENTRY STV_DEFAULT"
kernel_cutlass_kernel_cudnngemm_amaxdense_blockscaled_gemm_persistent_amaxSm100BlockScaledPersistentDenseGemmKernel_object_at__TiledMMA_ThrLayoutVMNK11110000_PermutationMNK____MMAAtom_Thr_0:
.text.kernel_cutlass_kernel_cudnngemm_amaxdense_blockscaled_gemm_persistent_amaxSm100BlockScaledPersistentDenseGemmKernel_object_at__TiledMMA_ThrLayoutVMNK11110000_PermutationMNK____MMAAtom_Thr_0:
[----:B------:R-:W1:Y:S01]  /*0000*/  LDC R1, c[0x0][0x37c] ;  /* 0x0000df00ff017b82 */ /* 0x000e620000000800 */
[----:B------:R-:W2:Y:S07]  /*0010*/  S2R R3, SR_TID.X ;  /* 0x0000000000037919 */ /* 0x000eae0000002100 */
[----:B------:R-:W3:Y:S01]  /*0020*/  S2UR UR12, SR_CgaCtaId ;  /* 0x00000000000c79c3 */ /* 0x000ee20000008800 */
[----:B------:R-:W4:Y:S01]  /*0030*/  LDCU.U8 UR8, c[0x0][0x382] ;  /* 0x00007040ff0877ac */ /* 0x000f220008000000 */
[----:B------:R-:W5:Y:S01]  /*0040*/  LDCU.U8 UR5, c[0x0][0x381] ;  /* 0x00007020ff0577ac */ /* 0x000f620008000000 */
[----:B------:R-:W2:Y:S01]  /*0050*/  LDCU UR6, c[0x0][0x36c] ;  /* 0x00006d80ff0677ac */ /* 0x000ea20008000800 */
[----:B------:R-:W-:Y:S01]  /*0060*/  UMOV UR29, 0x1 ;  /* 0x00000001001d7882 */ /* 0x000fe20000000000 */
[----:B----4-:R-:W-:-:S02]  /*0070*/  ULOP3.LUT UR8, UR8, 0x1, URZ, 0xc0, !UPT ;  /* 0x0000000108087892 */ /* 0x010fc4000f8ec0ff */
[----:B-----5:R-:W-:Y:S02]  /*0080*/  ULOP3.LUT UR5, UR5, 0x1, URZ, 0xc0, !UPT ;  /* 0x0000000105057892 */ /* 0x020fe4000f8ec0ff */
[----:B---3--:R-:W-:Y:S02]  /*0090*/  ULEA.HI UR7, UR12, UR12, URZ, 0x1 ;  /* 0x0000000c0c077291 */ /* 0x008fe4000f8f08ff */
[----:B--2---:R-:W-:Y:S02]  /*00a0*/  UISETP.EQ.U32.AND UP3, UPT, UR6, 0x1, UPT ;  /* 0x000000010600788c */ /* 0x004fe4000bf62070 */
[----:B------:R-:W-:Y:S01]  /*00b0*/  ULOP3.LUT UR7, UR7, 0xfffffffe, URZ, 0xc0, !UPT ;  /* 0xfffffffe07077892 */ /* 0x000fe2000f8ec0ff */
[----:B------:R-:W-:Y:S01]  /*00c0*/  SHF.R.U32.HI R5, RZ, 0x5, R3 ;  /* 0x00000005ff057819 */ /* 0x000fe20000011603 */
[----:B------:R-:W-:Y:S02]  /*00d0*/  UISETP.NE.U32.AND UP6, UPT, UR8, 0x1, UPT ;  /* 0x000000010800788c */ /* 0x000fe4000bfc5070 */
[----:B------:R-:W-:Y:S01]  /*00e0*/  UIADD3 UR28, UPT, UPT, -UR7, UR12, URZ ;  /* 0x0000000c071c7290 */ /* 0x000fe2000fffe1ff */
[C---:B------:R-:W-:Y:S01]  /*00f0*/  R2UR UR4, R5.reuse ;  /* 0x00000000050472ca */ /* 0x040fe200000e0000 */
[----:B------:R-:W-:Y:S01]  /*0100*/  UISETP.NE.U32.AND UP5, UPT, UR5, 0x1, UPT ;  /* 0x000000010500788c */ /* 0x000fe2000bfa5070 */
[----:B------:R-:W-:Y:S01]  /*0110*/  ISETP.NE.AND P0, PT, R5, 0x5, PT ;  /* 0x000000050500780c */ /* 0x000fe20003f05270 */
[----:B------:R-:W-:-:S10]  /*0120*/  USHF.L.U32 UR29, UR29, UR28, URZ ;  /* 0x0000001c1d1d7299 */ /* 0x000fd400080006ff */
[----:B------:R-:W-:Y:S02]  /*0130*/  UISETP.NE.AND UP4, UPT, UR4, URZ, UPT ;  /* 0x000000ff0400728c */ /* 0x000fe4000bf85270 */
[----:B-1----:R-:W-:Y:S09]  /*0140*/  @P0 BRA `(.L_x_0) ;  /* 0x0000000000440947 */ /* 0x002ff20003800000 */
[----:B------:R-:W1:Y:S02]  /*0150*/  LDCU.64 UR4, c[0x0][0x348] ;  /* 0x00006900ff0477ac */ /* 0x000e640008000a00 */
[----:B-1----:R-:W-:Y:S02]  /*0160*/  UIADD3 UR14, UP1, UPT, UR4, 0x40, URZ ;  /* 0x00000040040e7890 */ /* 0x002fe4000ff3e0ff */
[----:B------:R-:W-:Y:S02]  /*0170*/  UIADD3 UR10, UP0, UPT, UR4, 0xc0, URZ ;  /* 0x000000c0040a7890 */ /* 0x000fe4000ff1e0ff */
[----:B------:R-:W-:Y:S02]  /*0180*/  UIADD3 UR8, UP2, UPT, UR4, 0x140, URZ ;  /* 0x0000014004087890 */ /* 0x000fe4000ff5e0ff */
[----:B------:R-:W-:Y:S02]  /*0190*/  UIADD3.X UR15, UPT, UPT, URZ, UR5, URZ, UP1, !UPT ;  /* 0x00000005ff0f7290 */ /* 0x000fe40008ffe4ff */
[----:B------:R-:W-:-:S02]  /*01a0*/  UIADD3 UR6, UP1, UPT, UR4, 0x1c0, URZ ;  /* 0x000001c004067890 */ /* 0x000fc4000ff3e0ff */
[----:B------:R-:W-:Y:S02]  /*01b0*/  UIADD3.X UR11, UPT, UPT, URZ, UR5, URZ, UP0, !UPT ;  /* 0x00000005ff0b7290 */ /* 0x000fe400087fe4ff */
[----:B------:R-:W-:Y:S02]  /*01c0*/  UIADD3 UR4, UP0, UPT, UR4, 0x240, URZ ;  /* 0x0000024004047890 */ /* 0x000fe4000ff1e0ff */
[----:B------:R-:W-:Y:S01]  /*01d0*/  UIADD3.X UR9, UPT, UPT, URZ, UR5, URZ, UP2, !UPT ;  /* 0x00000005ff097290 */ /* 0x000fe200097fe4ff */
[----:B------:R1:W-:Y:S01]  /*01e0*/  UTMACCTL.PF [UR14] ;  /* 0x000000000e0079b9 */ /* 0x0003e20008040000 */
[----:B------:R-:W-:-:S03]  /*01f0*/  UIADD3.X UR7, UPT, UPT, URZ, UR5, URZ, UP1, !UPT ;  /* 0x00000005ff077290 */ /* 0x000fc60008ffe4ff */
[----:B------:R1:W-:Y:S01]  /*0200*/  UTMACCTL.PF [UR10] ;  /* 0x000000000a0079b9 */ /* 0x0003e20008040000 */
[----:B------:R-:W-:-:S03]  /*0210*/  UIADD3.X UR5, UPT, UPT, URZ, UR5, URZ, UP0, !UPT ;  /* 0x00000005ff057290 */ /* 0x000fc600087fe4ff */
[----:B------:R1:W-:Y:S02]  /*0220*/  UTMACCTL.PF [UR8] ;  /* 0x00000000080079b9 */ /* 0x0003e40008040000 */
[----:B------:R1:W-:Y:S04]  /*0230*/  UTMACCTL.PF [UR6] ;  /* 0x00000000060079b9 */ /* 0x0003e80008040000 */
[----:B------:R1:W-:Y:S02]  /*0240*/  UTMACCTL.PF [UR4] ;  /* 0x00000000040079b9 */ /* 0x0003e40008040000 */
[----:B-1----:R-:W-:Y:S01]  /*0250*/  NOP ;  /* 0x0000000000007918 */ /* 0x002fe20000000000 */
.L_x_0:
[----:B------:R-:W-:Y:S05]  /*0260*/  BRA.U UP4, `(.L_x_1) ;  /* 0x0000000104507547 */ /* 0x000fea000b800000 */
[----:B------:R-:W-:Y:S01]  /*0270*/  UMOV UR5, 0x400 ;  /* 0x0000040000057882 */ /* 0x000fe20000000000 */
[----:B------:R-:W-:Y:S01]  /*0280*/  UMOV UR6, 0x1 ;  /* 0x0000000100067882 */ /* 0x000fe20000000000 */
[----:B------:R-:W-:Y:S02]  /*0290*/  ULEA UR5, UR12, UR5, 0x18 ;  /* 0x000000050c057291 */ /* 0x000fe4000f8ec0ff */
[----:B------:R-:W-:-:S04]  /*02a0*/  UIADD3 UR6, UPT, UPT, -UR6, 0x100000, URZ ;  /* 0x0010000006067890 */ /* 0x000fc8000fffe1ff */
[----:B------:R-:W-:Y:S02]  /*02b0*/  USHF.L.U32 UR7, UR6, 0xb, URZ ;  /* 0x0000000b06077899 */ /* 0x000fe400080006ff */
[----:B------:R-:W-:Y:S01]  /*02c0*/  USHF.L.U32 UR6, UR6, 0x1, URZ ;  /* 0x0000000106067899 */ /* 0x000fe200080006ff */
[----:B------:R-:W-:Y:S02]  /*02d0*/  UMOV UR4, 0x2 ;  /* 0x0000000200047882 */ /* 0x000fe40000000000 */
[----:B------:R-:W-:-:S04]  /*02e0*/  UIADD3 UR8, UPT, UPT, -UR4, 0x100000, URZ ;  /* 0x0010000004087890 */ /* 0x000fc8000fffe1ff */
[----:B------:R-:W-:Y:S02]  /*02f0*/  USHF.L.U32 UR9, UR8, 0xb, URZ ;  /* 0x0000000b08097899 */ /* 0x000fe400080006ff */
[----:B------:R-:W-:Y:S01]  /*0300*/  USHF.L.U32 UR8, UR8, 0x1, URZ ;  /* 0x0000000108087899 */ /* 0x000fe200080006ff */
[----:B------:R-:W1:Y:S02]  /*0310*/  FENCE.VIEW.ASYNC.S ;  /* 0x00000000000073c6 */ /* 0x000e640000000000 */
[----:B-1----:R1:W2:Y:S01]  /*0320*/  SYNCS.EXCH.64 URZ, [UR5], UR6 ;  /* 0x0000000605ff75b2 */ /* 0x0022a20008000100 */
[----:B------:R1:W3:Y:S01]  /*0330*/  SYNCS.EXCH.64 URZ, [UR5+0x8], UR6 ;  /* 0x0000080605ff75b2 */ /* 0x0002e20008000100 */
[----:B------:R1:W4:Y:S01]  /*0340*/  SYNCS.EXCH.64 URZ, [UR5+0x10], UR6 ;  /* 0x0000100605ff75b2 */ /* 0x0003220008000100 */
[----:B------:R1:W5:Y:S06]  /*0350*/  SYNCS.EXCH.64 URZ, [UR5+0x18], UR6 ;  /* 0x0000180605ff75b2 */ /* 0x00036c0008000100 */
[----:B------:R1:W1:Y:S01]  /*0360*/  SYNCS.EXCH.64 URZ, [UR5+0x20], UR8 ;  /* 0x0000200805ff75b2 */ /* 0x0002620008000100 */
[----:B------:R1:W1:Y:S01]  /*0370*/  SYNCS.EXCH.64 URZ, [UR5+0x28], UR8 ;  /* 0x0000280805ff75b2 */ /* 0x0002620008000100 */
[----:B------:R1:W1:Y:S01]  /*0380*/  SYNCS.EXCH.64 URZ, [UR5+0x30], UR8 ;  /* 0x0000300805ff75b2 */ /* 0x0002620008000100 */
[----:B------:R1:W1:Y:S01]  /*0390*/  SYNCS.EXCH.64 URZ, [UR5+0x38], UR8 ;  /* 0x0000380805ff75b2 */ /* 0x0002620008000100 */
[----:B------:R-:W-:Y:S01]  /*03a0*/  NOP ;  /* 0x0000000000007918 */ /* 0x000fe20000000000 */
.L_x_1:
[----:B------:R-:W-:Y:S01]  /*03b0*/  NOP ;  /* 0x0000000000007918 */ /* 0x000fe20000000000 */
[----:B------:R-:W-:Y:S05]  /*03c0*/  BRA.U !UP3, `(.L_x_2) ;  /* 0x000000010b087547 */ /* 0x000fea000b800000 */
[----:B-12345:R-:W-:Y:S01]  /*03d0*/  UCGABAR_ARV ;  /* 0x00000000000079c7 */ /* 0x03efe20008000000 */
[----:B------:R-:W-:Y:S05]  /*03e0*/  BRA `(.L_x_3) ;  /* 0x0000000000047947 */ /* 0x000fea0003800000 */
.L_x_2:
[----:B-12345:R-:W-:Y:S01]  /*03f0*/  NOP ;  /* 0x0000000000007918 */ /* 0x03efe20000000000 */
.L_x_3:
[----:B------:R-:W-:Y:S05]  /*0400*/  BRA.U !UP3, `(.L_x_4) ;  /* 0x000000010b0c7547 */ /* 0x000fea000b800000 */
[----:B------:R-:W-:Y:S01]  /*0410*/  UCGABAR_WAIT ;  /* 0x0000000000007dc7 */ /* 0x000fe20008000000 */
[----:B------:R-:W-:Y:S01]  /*0420*/  CCTL.IVALL ;  /* 0x00000000ff00798f */ /* 0x000fe20002000000 */
[----:B------:R-:W-:Y:S05]  /*0430*/  BRA `(.L_x_5) ;  /* 0x0000000000047947 */ /* 0x000fea0003800000 */
.L_x_4:
[----:B------:R-:W-:Y:S06]  /*0440*/  BAR.SYNC.DEFER_BLOCKING 0x0 ;  /* 0x0000000000007b1d */ /* 0x000fec0000010000 */
.L_x_5:
[----:B------:R-:W-:Y:S01]  /*0450*/  @!UP4 UMOV UR6, 0x400 ;  /* 0x000004000006c882 */ /* 0x000fe20000000000 */
[----:B------:R-:W-:Y:S01]  /*0460*/  UMOV UR5, 0x1 ;  /* 0x0000000100057882 */ /* 0x000fe20000000000 */
[----:B------:R-:W-:Y:S01]  /*0470*/  UMOV UR4, 0x4 ;  /* 0x0000000400047882 */ /* 0x000fe20000000000 */
[----:B------:R-:W-:Y:S02]  /*0480*/  @!UP4 ULEA UR6, UR12, UR6, 0x18 ;  /* 0x000000060c06c291 */ /* 0x000fe4000f8ec0ff */
[----:B------:R-:W-:-:S04]  /*0490*/  @!UP4 UIADD3 UR8, UPT, UPT, -UR5, 0x100000, URZ ;  /* 0x001000000508c890 */ /* 0x000fc8000fffe1ff */
[----:B------:R-:W-:Y:S02]  /*04a0*/  @!UP4 USHF.L.U32 UR9, UR8, 0xb, URZ ;  /* 0x0000000b0809c899 */ /* 0x000fe400080006ff */
[----:B------:R-:W-:Y:S02]  /*04b0*/  @!UP4 USHF.L.U32 UR8, UR8, 0x1, URZ ;  /* 0x000000010808c899 */ /* 0x000fe400080006ff */
[----:B------:R-:W-:-:S04]  /*04c0*/  @!UP4 UIADD3 UR4, UPT, UPT, -UR4, 0x100000, URZ ;  /* 0x001000000404c890 */ /* 0x000fc8000fffe1ff */
[----:B------:R-:W-:Y:S02]  /*04d0*/  @!UP4 USHF.L.U32 UR5, UR4, 0xb, URZ ;  /* 0x0000000b0405c899 */ /* 0x000fe400080006ff */
[----:B------:R-:W-:Y:S01]  /*04e0*/  @!UP4 USHF.L.U32 UR4, UR4, 0x1, URZ ;  /* 0x000000010404c899 */ /* 0x000fe200080006ff */
[----:B------:R-:W1:Y:S03]  /*04f0*/  FENCE.VIEW.ASYNC.S ;  /* 0x00000000000073c6 */ /* 0x000e660000000000 */
[----:B-1----:R1:W2:Y:S08]  /*0500*/  @!UP4 SYNCS.EXCH.64 URZ, [UR6+0x40], UR8 ;  /* 0x0000400806ffc5b2 */ /* 0x0022b00008000100 */
[----:B------:R1:W3:Y:S01]  /*0510*/  @!UP4 SYNCS.EXCH.64 URZ, [UR6+0x48], UR4 ;  /* 0x0000480406ffc5b2 */ /* 0x0002e20008000100 */
[----:B------:R-:W-:Y:S01]  /*0520*/  NOP ;  /* 0x0000000000007918 */ /* 0x000fe20000000000 */
[----:B------:R-:W-:Y:S05]  /*0530*/  BRA.U !UP3, `(.L_x_6) ;  /* 0x000000010b087547 */ /* 0x000fea000b800000 */
[----:B--23--:R-:W-:Y:S01]  /*0540*/  UCGABAR_ARV ;  /* 0x00000000000079c7 */ /* 0x00cfe20008000000 */
[----:B------:R-:W-:Y:S05]  /*0550*/  BRA `(.L_x_7) ;  /* 0x0000000000047947 */ /* 0x000fea0003800000 */
.L_x_6:
[----:B--23--:R-:W-:Y:S01]  /*0560*/  NOP ;  /* 0x0000000000007918 */ /* 0x00cfe20000000000 */
.L_x_7:
[----:B------:R-:W-:Y:S05]  /*0570*/  BRA.U !UP3, `(.L_x_8) ;  /* 0x000000010b0c7547 */ /* 0x000fea000b800000 */
[----:B------:R-:W-:Y:S01]  /*0580*/  UCGABAR_WAIT ;  /* 0x0000000000007dc7 */ /* 0x000fe20008000000 */
[----:B------:R-:W-:Y:S01]  /*0590*/  CCTL.IVALL ;  /* 0x00000000ff00798f */ /* 0x000fe20002000000 */
[----:B------:R-:W-:Y:S05]  /*05a0*/  BRA `(.L_x_9) ;  /* 0x0000000000047947 */ /* 0x000fea0003800000 */
.L_x_8:
[----:B------:R-:W-:Y:S06]  /*05b0*/  BAR.SYNC.DEFER_BLOCKING 0x0 ;  /* 0x0000000000007b1d */ /* 0x000fec0000010000 */
.L_x_9:
[----:B------:R-:W-:Y:S01]  /*05c0*/  NOP ;  /* 0x0000000000007918 */ /* 0x000fe20000000000 */
[----:B------:R-:W-:Y:S05]  /*05d0*/  BRA.U !UP3, `(.L_x_10) ;  /* 0x000000010b087547 */ /* 0x000fea000b800000 */
[----:B------:R-:W-:Y:S01]  /*05e0*/  UCGABAR_ARV ;  /* 0x00000000000079c7 */ /* 0x000fe20008000000 */
[----:B------:R-:W-:Y:S05]  /*05f0*/  BRA `(.L_x_11) ;  /* 0x0000000000047947 */ /* 0x000fea0003800000 */
.L_x_10:
[----:B------:R-:W-:Y:S01]  /*0600*/  NOP ;  /* 0x0000000000007918 */ /* 0x000fe20000000000 */
.L_x_11:
[----:B------:R-:W-:Y:S05]  /*0610*/  BRA.U !UP3, `(.L_x_12) ;  /* 0x000000010b0c7547 */ /* 0x000fea000b800000 */
[----:B------:R-:W-:Y:S01]  /*0620*/  UCGABAR_WAIT ;  /* 0x0000000000007dc7 */ /* 0x000fe20008000000 */
[----:B------:R-:W-:Y:S01]  /*0630*/  CCTL.IVALL ;  /* 0x00000000ff00798f */ /* 0x000fe20002000000 */
[----:B------:R-:W-:Y:S05]  /*0640*/  BRA `(.L_x_13) ;  /* 0x0000000000047947 */ /* 0x000fea0003800000 */
.L_x_12:
[----:B------:R-:W-:Y:S06]  /*0650*/  BAR.SYNC.DEFER_BLOCKING 0x0 ;  /* 0x0000000000007b1d */ /* 0x000fec0000010000 */
.L_x_13:
[----:B------:R-:W2:Y:S01]  /*0660*/  LDCU.U8 UR23, c[0x0][0x650] ;  /* 0x0000ca00ff1777ac */ /* 0x000ea20008000000 */
[----:B------:R-:W3:Y:S01]  /*0670*/  LDCU.U8 UR22, c[0x0][0x651] ;  /* 0x0000ca20ff1677ac */ /* 0x000ee20008000000 */
[----:B------:R-:W4:Y:S01]  /*0680*/  LDCU.U8 UR21, c[0x0][0x65c] ;  /* 0x0000cb80ff1577ac */ /* 0x000f220008000000 */
[----:B------:R-:W5:Y:S01]  /*0690*/  LDCU.U8 UR15, c[0x0][0x668] ;  /* 0x0000cd00ff0f77ac */ /* 0x000f620008000000 */
[----:B------:R-:W1:Y:S01]  /*06a0*/  LDCU.U8 UR14, c[0x0][0x669] ;  /* 0x0000cd20ff0e77ac */ /* 0x000e620008000000 */
[----:B------:R-:W1:Y:S01]  /*06b0*/  LDCU.U8 UR13, c[0x0][0x65d] ;  /* 0x0000cba0ff0d77ac */ /* 0x000e620008000000 */
[----:B------:R-:W-:Y:S05]  /*06c0*/  @P0 BRA `(.L_x_14) ;  /* 0x0000000800940947 */ /* 0x000fea0003800000 */
[----:B------:R-:W5:Y:S01]  /*06d0*/  S2UR UR39, SR_CTAID.Z ;  /* 0x00000000002779c3 */ /* 0x000f620000002700 */
[----:B------:R-:W-:Y:S01]  /*06e0*/  UMOV UR38, 0x1 ;  /* 0x0000000100267882 */ /* 0x000fe20000000000 */
[----:B------:R-:W-:Y:S01]  /*06f0*/  UMOV UR37, URZ ;  /* 0x000000ff00257c82 */ /* 0x000fe20008000000 */
[----:B-----5:R-:W-:-:S09]  /*0700*/  UISETP.GT.U32.AND UP0, UPT, UR39, 0xff, UPT ;  /* 0x000000ff2700788c */ /* 0x020fd2000bf04070 */
[----:B------:R-:W-:Y:S05]  /*0710*/  BRA.U UP0, `(.L_x_15) ;  /* 0x0000000900247547 */ /* 0x000fea000b800000 */
[----:B-1----:R-:W1:Y:S01]  /*0720*/  LDCU.64 UR4, c[0x0][0x648] ;  /* 0x0000c900ff0477ac */ /* 0x002e620008000a00 */
[----:B------:R-:W5:Y:S01]  /*0730*/  S2UR UR33, SR_CgaCtaId ;  /* 0x00000000002179c3 */ /* 0x000f620000008800 */
[----:B------:R-:W4:Y:S01]  /*0740*/  LDCU UR8, c[0x0][0x658] ;  /* 0x0000cb00ff0877ac */ /* 0x000f220008000800 */
[----:B------:R-:W3:Y:S06]  /*0750*/  LDCU UR10, c[0x0][0x374] ;  /* 0x00006e80ff0a77ac */ /* 0x000eec0008000800 */
[----:B------:R-:W2:Y:S01]  /*0760*/  S2UR UR34, SR_CTAID.X ;  /* 0x00000000002279c3 */ /* 0x000ea20000002500 */
[----:B------:R-:W2:Y:S01]  /*0770*/  LDCU.64 UR48, c[0x0][0x348] ;  /* 0x00006900ff3077ac */ /* 0x000ea20008000a00 */
[----:B------:R-:W-:Y:S01]  /*0780*/  UMOV UR37, URZ ;  /* 0x000000ff00257c82 */ /* 0x000fe20008000000 */
[----:B------:R-:W-:Y:S01]  /*0790*/  UMOV UR38, 0x1 ;  /* 0x0000000100267882 */ /* 0x000fe20000000000 */
[----:B-1----:R-:W-:-:S04]  /*07a0*/  UIMAD.WIDE.U32 UR6, UR39, UR5, URZ ;  /* 0x00000005270672a5 */ /* 0x002fc8000f8e00ff */
[----:B------:R-:W-:-:S04]  /*07b0*/  UIADD3 UR5, UPT, UPT, UR39, -UR7, URZ ;  /* 0x8000000727057290 */ /* 0x000fc8000fffe0ff */
[----:B--2---:R-:W-:-:S04]  /*07c0*/  USHF.R.U32.HI UR5, URZ, UR23, UR5 ;  /* 0x00000017ff057299 */ /* 0x004fc80008011605 */
[----:B------:R-:W-:-:S04]  /*07d0*/  UIADD3 UR5, UPT, UPT, UR7, UR5, URZ ;  /* 0x0000000507057290 */ /* 0x000fc8000fffe0ff */
[----:B---3--:R-:W-:-:S04]  /*07e0*/  USHF.R.U32.HI UR6, URZ, UR22, UR5 ;  /* 0x00000016ff067299 */ /* 0x008fc80008011605 */
[----:B------:R-:W-:-:S04]  /*07f0*/  UIADD3 UR6, UPT, UPT, -UR6, URZ, URZ ;  /* 0x000000ff06067290 */ /* 0x000fc8000fffe1ff */
[----:B------:R-:W-:Y:S01]  /*0800*/  UIMAD UR6, UR6, UR4, UR39 ;  /* 0x00000004060672a4 */ /* 0x000fe2000f8e0227 */
[----:B------:R-:W1:Y:S03]  /*0810*/  LDCU.64 UR4, c[0x0][0x660] ;  /* 0x0000cc00ff0477ac */ /* 0x000e660008000a00 */
[----:B----4-:R-:W-:-:S04]  /*0820*/  UIMAD.WIDE.U32 UR8, UR6, UR8, URZ ;  /* 0x00000008060872a5 */ /* 0x010fc8000f8e00ff */
[----:B------:R-:W-:-:S04]  /*0830*/  UIADD3 UR7, UPT, UPT, UR6, -UR9, URZ ;  /* 0x8000000906077290 */ /* 0x000fc8000fffe0ff */
[----:B------:R-:W-:-:S03]  /*0840*/  USHF.R.U32.HI UR7, URZ, UR21, UR7 ;  /* 0x00000015ff077299 */ /* 0x000fc60008011607 */
[----:B------:R-:W2:Y:S01]  /*0850*/  LDCU UR8, c[0x0][0x370] ;  /* 0x00006e00ff0877ac */ /* 0x000ea20008000800 */
[----:B------:R-:W-:Y:S01]  /*0860*/  UIADD3 UR7, UPT, UPT, UR9, UR7, URZ ;  /* 0x0000000709077290 */ /* 0x000fe2000fffe0ff */
[----:B------:R-:W3:Y:S03]  /*0870*/  LDCU UR36, c[0x0][0x378] ;  /* 0x00006f00ff2477ac */ /* 0x000ee60008000800 */
[----:B------:R-:W-:-:S04]  /*0880*/  USHF.R.U32.HI UR7, URZ, UR13, UR7 ;  /* 0x0000000dff077299 */ /* 0x000fc80008011607 */
[----:B-1----:R-:W-:Y:S02]  /*0890*/  UIMAD.WIDE.U32 UR16, UR7, UR5, URZ ;  /* 0x00000005071072a5 */ /* 0x002fe4000f8e00ff */
[----:B--2---:R-:W-:-:S05]  /*08a0*/  UIMAD UR8, UR10, UR8, URZ ;  /* 0x000000080a0872a4 */ /* 0x004fca000f8e02ff */
[----:B------:R-:W-:Y:S02]  /*08b0*/  UMOV UR5, UR17 ;  /* 0x0000001100057c82 */ /* 0x000fe40008000000 */
[----:B------:R-:W-:Y:S02]  /*08c0*/  UIADD3 UR9, UPT, UPT, UR7, -UR5, URZ ;  /* 0x8000000507097290 */ /* 0x000fe4000fffe0ff */
[----:B---3--:R-:W-:Y:S02]  /*08d0*/  UIMAD UR36, UR8, UR36, URZ ;  /* 0x00000024082472a4 */ /* 0x008fe4000f8e02ff */
[----:B------:R-:W-:Y:S02]  /*08e0*/  USHF.R.U32.HI UR9, URZ, UR15, UR9 ;  /* 0x0000000fff097299 */ /* 0x000fe40008011609 */
[----:B------:R-:W-:Y:S02]  /*08f0*/  ULEA.HI UR36, UR36, UR36, URZ, 0x1 ;  /* 0x0000002424247291 */ /* 0x000fe4000f8f08ff */
[----:B------:R-:W-:Y:S01]  /*0900*/  UIADD3 UR9, UPT, UPT, UR5, UR9, URZ ;  /* 0x0000000905097290 */ /* 0x000fe2000fffe0ff */
[----:B------:R-:W1:Y:S03]  /*0910*/  LDCU UR5, c[0x0][0x654] ;  /* 0x0000ca80ff0577ac */ /* 0x000e660008000800 */
[----:B------:R-:W-:Y:S01]  /*0920*/  USHF.R.U32.HI UR9, URZ, UR14, UR9 ;  /* 0x0000000eff097299 */ /* 0x000fe20008011609 */
[----:B------:R-:W-:Y:S01]  /*0930*/  UMOV UR8, 0x400 ;  /* 0x0000040000087882 */ /* 0x000fe20000000000 */
[----:B------:R-:W-:-:S02]  /*0940*/  USHF.R.S32.HI UR36, URZ, 0x1, UR36 ;  /* 0x00000001ff247899 */ /* 0x000fc40008011424 */
[----:B------:R-:W-:Y:S02]  /*0950*/  UIADD3 UR9, UPT, UPT, -UR9, URZ, URZ ;  /* 0x000000ff09097290 */ /* 0x000fe4000fffe1ff */
[----:B-----5:R-:W-:Y:S02]  /*0960*/  ULEA UR33, UR33, UR8, 0x18 ;  /* 0x0000000821217291 */ /* 0x020fe4000f8ec0ff */
[----:B------:R-:W-:Y:S02]  /*0970*/  UIMAD UR4, UR9, UR4, UR7 ;  /* 0x00000004090472a4 */ /* 0x000fe4000f8e0207 */
[----:B------:R-:W-:-:S04]  /*0980*/  UIADD3 UR7, UPT, UPT, -UR7, URZ, URZ ;  /* 0x000000ff07077290 */ /* 0x000fc8000fffe1ff */
[----:B-1----:R-:W-:-:S12]  /*0990*/  UIMAD UR5, UR7, UR5, UR6 ;  /* 0x00000005070572a4 */ /* 0x002fd8000f8e0206 */
.L_x_19:
[----:B------:R-:W-:Y:S01]  /*09a0*/  USHF.L.U32 UR6, UR38, 0x1f, URZ ;  /* 0x0000001f26067899 */ /* 0x000fe200080006ff */
[----:B------:R-:W-:Y:S01]  /*09b0*/  HFMA2 R2, -RZ, RZ, 0, -16 ;  /* 0x0000cc00ff027431 */ /* 0x000fe200000001ff */
[----:B------:R-:W-:Y:S02]  /*09c0*/  ULEA UR7, UR37, UR33, 0x3 ;  /* 0x0000002125077291 */ /* 0x000fe4000f8e18ff */
[----:B------:R-:W-:Y:S02]  /*09d0*/  UIADD3 UR20, UPT, UPT, UR5, UR5, URZ ;  /* 0x0000000505147290 */ /* 0x000fe4000fffe0ff */
[----:B------:R-:W-:Y:S01]  /*09e0*/  MOV R0, UR6 ;  /* 0x0000000600007c02 */ /* 0x000fe20008000f00 */
[----:B------:R-:W-:Y:S02]  /*09f0*/  UIADD3 UR46, UP3, UPT, UR48, 0x40, URZ ;  /* 0x00000040302e7890 */ /* 0x000fe4000ff7e0ff */
[----:B------:R-:W-:Y:S02]  /*0a00*/  UIADD3 UR44, UP2, UPT, UR48, 0xc0, URZ ;  /* 0x000000c0302c7890 */ /* 0x000fe4000ff5e0ff */
[----:B-1----:R1:W2:Y:S01]  /*0a10*/  SYNCS.PHASECHK.TRANS64.TRYWAIT P2, [UR7+0x20], R0 ;  /* 0x00002000ff0075a7 */ /* 0x0022a20008041107 */
[----:B------:R-:W-:-:S02]  /*0a20*/  ULEA UR7, UR4, UR28, 0x1 ;  /* 0x0000001c04077291 */ /* 0x000fc4000f8e08ff */
[----:B------:R-:W-:Y:S02]  /*0a30*/  UIADD3 UR42, UP1, UPT, UR48, 0x140, URZ ;  /* 0x00000140302a7890 */ /* 0x000fe4000ff3e0ff */
[----:B------:R-:W-:Y:S02]  /*0a40*/  UIADD3 UR40, UP0, UPT, UR48, 0x1c0, URZ ;  /* 0x000001c030287890 */ /* 0x000fe4000ff1e0ff */
[----:B------:R-:W-:Y:S02]  /*0a50*/  ULOP3.LUT UR20, UR20, 0x1, UR34, 0xf8, !UPT ;  /* 0x0000000114147892 */ /* 0x000fe4000f8ef822 */
[----:B------:R-:W-:Y:S02]  /*0a60*/  UIADD3 UR12, UPT, UPT, UR28, UR4, UR4 ;  /* 0x000000041c0c7290 */ /* 0x000fe4000fffe004 */
[----:B------:R-:W-:Y:S02]  /*0a70*/  UIADD3.X UR47, UPT, UPT, URZ, UR49, URZ, UP3, !UPT ;  /* 0x00000031ff2f7290 */ /* 0x000fe40009ffe4ff */
[----:B------:R-:W-:-:S02]  /*0a80*/  UIADD3.X UR45, UPT, UPT, URZ, UR49, URZ, UP2, !UPT ;  /* 0x00000031ff2d7290 */ /* 0x000fc400097fe4ff */
[----:B------:R-:W-:Y:S02]  /*0a90*/  UIADD3.X UR43, UPT, UPT, URZ, UR49, URZ, UP1, !UPT ;  /* 0x00000031ff2b7290 */ /* 0x000fe40008ffe4ff */
[----:B------:R-:W-:Y:S02]  /*0aa0*/  UIADD3.X UR41, UPT, UPT, URZ, UR49, URZ, UP0, !UPT ;  /* 0x00000031ff297290 */ /* 0x000fe400087fe4ff */
[----:B------:R-:W-:Y:S02]  /*0ab0*/  USHF.L.U32 UR7, UR7, 0x7, URZ ;  /* 0x0000000707077899 */ /* 0x000fe400080006ff */
[----:B------:R-:W-:Y:S01]  /*0ac0*/  USHF.L.U32 UR27, UR20, 0x7, URZ ;  /* 0x00000007141b7899 */ /* 0x000fe200080006ff */
[----:B------:R-:W-:Y:S01]  /*0ad0*/  UMOV UR35, URZ ;  /* 0x000000ff00237c82 */ /* 0x000fe20008000000 */
[----:B------:R-:W-:Y:S01]  /*0ae0*/  UMOV UR18, URZ ;  /* 0x000000ff00127c82 */ /* 0x000fe20008000000 */
[----:B-1----:R-:W-:-:S09]  /*0af0*/  UMOV UR10, URZ ;  /* 0x000000ff000a7c82 */ /* 0x002fd20008000000 */
.L_x_18:
[----:B---3--:R-:W-:Y:S02]  /*0b00*/  USHF.L.U32 UR11, UR37, 0x10, URZ ;  /* 0x00000010250b7899 */ /* 0x008fe400080006ff */
[----:B------:R-:W-:Y:S02]  /*0b10*/  UIADD3 UR4, UPT, UPT, UR37, 0x1, URZ ;  /* 0x0000000125047890 */ /* 0x000fe4000fffe0ff */
[----:B------:R-:W-:Y:S02]  /*0b20*/  ULEA UR25, UR37, UR33, 0x3 ;  /* 0x0000002125197291 */ /* 0x000fe4000f8e18ff */
[----:B------:R-:W-:Y:S02]  /*0b30*/  USHF.L.U32 UR26, UR35, 0x8, URZ ;  /* 0x00000008231a7899 */ /* 0x000fe400080006ff */
[----:B------:R-:W-:Y:S02]  /*0b40*/  USHF.L.U32 UR24, UR37, 0xf, URZ ;  /* 0x0000000f25187899 */ /* 0x000fe400080006ff */
[----:B------:R-:W-:-:S02]  /*0b50*/  ULEA UR16, UR37, UR33, 0xa ;  /* 0x0000002125107291 */ /* 0x000fc4000f8e50ff */
[----:B------:R-:W-:Y:S02]  /*0b60*/  ULEA UR8, UR37, UR28, 0x1 ;  /* 0x0000001c25087291 */ /* 0x000fe4000f8e08ff */
[----:B------:R-:W-:Y:S02]  /*0b70*/  USHF.R.S32.HI UR11, URZ, 0x1, UR11 ;  /* 0x00000001ff0b7899 */ /* 0x000fe4000801140b */
[----:B------:R-:W-:Y:S02]  /*0b80*/  UISETP.NE.AND UP1, UPT, UR4, 0x4, UPT ;  /* 0x000000040400788c */ /* 0x000fe4000bf25270 */
[----:B------:R-:W-:Y:S02]  /*0b90*/  UIADD3 UR19, UPT, UPT, UR35, UR35, URZ ;  /* 0x0000002323137290 */ /* 0x000fe4000fffe0ff */
[----:B------:R-:W-:Y:S02]  /*0ba0*/  ULEA.HI.SX32 UR24, UR24, UR33, 0x1f ;  /* 0x0000002118187291 */ /* 0x000fe4000f8ffaff */
[----:B------:R-:W-:-:S02]  /*0bb0*/  ULEA UR8, UR8, UR33, 0xa ;  /* 0x0000002108087291 */ /* 0x000fc4000f8e50ff */
[----:B------:R-:W-:Y:S02]  /*0bc0*/  UIADD3 UR16, UPT, UPT, UR16, 0x35400, URZ ;  /* 0x0003540010107890 */ /* 0x000fe4000fffe0ff */
[----:B------:R-:W-:Y:S02]  /*0bd0*/  ULEA UR11, UR28, UR11, 0xe ;  /* 0x0000000b1c0b7291 */ /* 0x000fe4000f8e70ff */
[----:B------:R-:W-:Y:S02]  /*0be0*/  USEL UR37, UR4, URZ, UP1 ;  /* 0x000000ff04257287 */ /* 0x000fe40008800000 */
[----:B------:R-:W-:Y:S01]  /*0bf0*/  UISETP.GT.U32.AND UP0, UPT, UR35, 0xe, UPT ;  /* 0x0000000e2300788c */ /* 0x000fe2000bf04070 */
[----:B------:R-:W-:Y:S01]  /*0c00*/  UMOV UR30, 0x30000 ;  /* 0x00030000001e7882 */ /* 0x000fe20000000000 */
[----:B------:R-:W-:Y:S01]  /*0c10*/  UMOV UR5, UR25 ;  /* 0x0000001900057c82 */ /* 0x000fe20008000000 */
[----:B------:R-:W-:Y:S01]  /*0c20*/  UMOV UR6, UR26 ;  /* 0x0000001a00067c82 */ /* 0x000fe20008000000 */
[----:B------:R-:W-:Y:S01]  /*0c30*/  UMOV UR17, UR25 ;  /* 0x0000001900117c82 */ /* 0x000fe20008000000 */
[----:B------:R-:W-:Y:S01]  /*0c40*/  UMOV UR9, UR25 ;  /* 0x0000001900097c82 */ /* 0x000fe20008000000 */
[----:B-12---:R-:W-:Y:S05]  /*0c50*/  @P2 BRA `(.L_x_16) ;  /* 0x0000000000102947 */ /* 0x006fea0003800000 */
[----:B------:R-:W-:-:S06]  /*0c60*/  USHF.L.U32 UR4, UR38, 0x1f, URZ ;  /* 0x0000001f26047899 */ /* 0x000fcc00080006ff */
[----:B------:R-:W-:-:S04]  /*0c70*/  MOV R0, UR4 ;  /* 0x0000000400007c02 */ /* 0x000fc80008000f00 */
[----:B------:R-:W1:Y:S02]  /*0c80*/  SYNCS.PHASECHK.TRANS64.TRYWAIT P0, [UR25+0x20], R0 ;  /* 0x00002000ff0075a7 */ /* 0x000e640008001119 */
[----:B-1----:R-:W-:Y:S05]  /*0c90*/  @!P0 BRA `(.L_x_17) ;  /* 0x00000020006c8947 */ /* 0x002fea0003800000 */
.L_x_16:
[----:B------:R-:W-:Y:S02]  /*0ca0*/  ELECT P1, URZ, PT ;  /* 0x0000000000ff782f */ /* 0x000fe40003820000 */
[----:B------:R-:W-:Y:S01]  /*0cb0*/  PLOP3.LUT P0, PT, PT, PT, UP0, 0x80, 0x8 ;  /* 0x000000000008781c */ /* 0x000fe20003f0f008 */
[----:B------:R-:W-:Y:S01]  /*0cc0*/  USEL UR4, URZ, 0x1, UP1 ;  /* 0x00000001ff047887 */ /* 0x000fe20008800000 */
[----:B------:R-:W-:Y:S01]  /*0cd0*/  PLOP3.LUT P2, PT, PT, PT, PT, 0x80, 0x8 ;  /* 0x000000000008781c */ /* 0x000fe20003f4f070 */
[----:B------:R-:W-:Y:S02]  /*0ce0*/  UIADD3 UR24, UPT, UPT, UR24, 0x5400, URZ ;  /* 0x0000540018187890 */ /* 0x000fe4000fffe0ff */
[----:B------:R-:W-:Y:S02]  /*0cf0*/  ULOP3.LUT UR38, UR38, UR4, URZ, 0x3c, !UPT ;  /* 0x0000000426267292 */ /* 0x000fe4000f8e3cff */
[----:B------:R-:W-:Y:S02]  /*0d00*/  UIADD3 UR4, UPT, UPT, UR33, 0x15400, UR11 ;  /* 0x0001540021047890 */ /* 0x000fe4000fffe00b */
[----:B------:R-:W-:-:S02]  /*0d10*/  UIADD3 UR8, UPT, UPT, UR8, 0x36400, URZ ;  /* 0x0003640008087890 */ /* 0x000fc4000fffe0ff */
[----:B------:R-:W-:Y:S01]  /*0d20*/  @!UP0 USHF.L.U32 UR31, UR38, 0x1f, URZ ;  /* 0x0000001f261f8899 */ /* 0x000fe200080006ff */
[----:B------:R3:W-:Y:S01]  /*0d30*/  @P1 SYNCS.ARRIVE.TRANS64 RZ, [UR25], R2 ;  /* 0x00000002ffff19a7 */ /* 0x0007e20008000019 */
[----:B------:R-:W-:Y:S01]  /*0d40*/  @!UP0 ULEA UR32, UR37, UR33, 0x3 ;  /* 0x0000002125208291 */ /* 0x000fe2000f8e18ff */
[----:B------:R3:W-:Y:S01]  /*0d50*/  UTMALDG.2D [UR24], [UR46], desc[URZ] ;  /* 0x0000ff182e0075b4 */ /* 0x0007e20008009000 */
[----:B------:R-:W-:Y:S01]  /*0d60*/  UMOV UR11, UR19 ;  /* 0x00000013000b7c82 */ /* 0x000fe20008000000 */
[----:B------:R-:W-:Y:S01]  /*0d70*/  UIADD3 UR35, UPT, UPT, UR35, 0x1, URZ ;  /* 0x0000000123237890 */ /* 0x000fe2000fffe0ff */
[----:B-1----:R-:W-:-:S03]  /*0d80*/  IMAD.U32 R0, RZ, RZ, UR31 ;  /* 0x0000001fff007e24 */ /* 0x002fc6000f8e00ff */
[----:B------:R-:W-:Y:S01]  /*0d90*/  UISETP.NE.AND UP0, UPT, UR35, 0x10, UPT ;  /* 0x000000102300788c */ /* 0x000fe2000bf05270 */
[----:B------:R3:W-:Y:S01]  /*0da0*/  UTMALDG.2D.MULTICAST [UR4], [UR44], UR30, desc[URZ] ;  /* 0x0000ff042c0073b4 */ /* 0x0007e2000800981e */
[----:B------:R3:W-:Y:S01]  /*0db0*/  UTMALDG.3D [UR16], [UR42], desc[URZ] ;  /* 0x0000ff102a0075b4 */ /* 0x0007e20008011000 */
[----:B------:R3:W-:Y:S01]  /*0dc0*/  UTMALDG.3D.MULTICAST [UR8], [UR40], UR30, desc[URZ] ;  /* 0x0000ff08280073b4 */ /* 0x0007e2000801181e */
[----:B------:R3:W1:Y:S05]  /*0dd0*/  @!P0 SYNCS.PHASECHK.TRANS64.TRYWAIT P2, [UR32+0x20], R0 ;  /* 0x00002000ff0085a7 */ /* 0x00066a0008041120 */
[----:B------:R-:W-:Y:S05]  /*0de0*/  BRA.U UP0, `(.L_x_18) ;  /* 0xfffffffd00447547 */ /* 0x000fea000b83ffff */
[----:B---3--:R-:W2:Y:S01]  /*0df0*/  LDCU.64 UR4, c[0x0][0x648] ;  /* 0x0000c900ff0477ac */ /* 0x008ea20008000a00 */
[----:B------:R-:W-:-:S04]  /*0e00*/  UIADD3 UR39, UPT, UPT, UR36, UR39, URZ ;  /* 0x0000002724277290 */ /* 0x000fc8000fffe0ff */
[----:B------:R-:W-:Y:S02]  /*0e10*/  UISETP.GE.AND UP0, UPT, UR39, 0x100, UPT ;  /* 0x000001002700788c */ /* 0x000fe4000bf06270 */
[----:B--2---:R-:W-:Y:S01]  /*0e20*/  UIMAD.WIDE.U32 UR6, UR39, UR5, URZ ;  /* 0x00000005270672a5 */ /* 0x004fe2000f8e00ff */
[----:B------:R-:W2:Y:S03]  /*0e30*/  LDCU UR5, c[0x0][0x658] ;  /* 0x0000cb00ff0577ac */ /* 0x000ea60008000800 */
[----:B------:R-:W-:-:S04]  /*0e40*/  UIADD3 UR6, UPT, UPT, UR39, -UR7, URZ ;  /* 0x8000000727067290 */ /* 0x000fc8000fffe0ff */
[----:B------:R-:W-:-:S04]  /*0e50*/  USHF.R.U32.HI UR6, URZ, UR23, UR6 ;  /* 0x00000017ff067299 */ /* 0x000fc80008011606 */
[----:B------:R-:W-:-:S04]  /*0e60*/  UIADD3 UR7, UPT, UPT, UR7, UR6, URZ ;  /* 0x0000000607077290 */ /* 0x000fc8000fffe0ff */
[----:B------:R-:W-:-:S04]  /*0e70*/  USHF.R.U32.HI UR7, URZ, UR22, UR7 ;  /* 0x00000016ff077299 */ /* 0x000fc80008011607 */
[----:B------:R-:W-:-:S04]  /*0e80*/  UIADD3 UR7, UPT, UPT, -UR7, URZ, URZ ;  /* 0x000000ff07077290 */ /* 0x000fc8000fffe1ff */
[----:B------:R-:W-:-:S04]  /*0e90*/  UIMAD UR7, UR4, UR7, UR39 ;  /* 0x00000007040772a4 */ /* 0x000fc8000f8e0227 */
[----:B--2---:R-:W-:Y:S01]  /*0ea0*/  UIMAD.WIDE.U32 UR8, UR7, UR5, URZ ;  /* 0x00000005070872a5 */ /* 0x004fe2000f8e00ff */
[----:B------:R-:W2:Y:S03]  /*0eb0*/  LDCU.64 UR4, c[0x0][0x660] ;  /* 0x0000cc00ff0477ac */ /* 0x000ea60008000a00 */
[----:B------:R-:W-:-:S04]  /*0ec0*/  UIADD3 UR6, UPT, UPT, UR7, -UR9, URZ ;  /* 0x8000000907067290 */ /* 0x000fc8000fffe0ff */
[----:B------:R-:W-:-:S04]  /*0ed0*/  USHF.R.U32.HI UR6, URZ, UR21, UR6 ;  /* 0x00000015ff067299 */ /* 0x000fc80008011606 */
[----:B------:R-:W-:-:S04]  /*0ee0*/  UIADD3 UR6, UPT, UPT, UR9, UR6, URZ ;  /* 0x0000000609067290 */ /* 0x000fc8000fffe0ff */
[----:B------:R-:W-:-:S04]  /*0ef0*/  USHF.R.U32.HI UR6, URZ, UR13, UR6 ;  /* 0x0000000dff067299 */ /* 0x000fc80008011606 */
[----:B--2---:R-:W-:Y:S01]  /*0f00*/  UIMAD.WIDE.U32 UR8, UR6, UR5, URZ ;  /* 0x00000005060872a5 */ /* 0x004fe2000f8e00ff */
[----:B------:R-:W2:Y:S03]  /*0f10*/  LDCU UR5, c[0x0][0x654] ;  /* 0x0000ca80ff0577ac */ /* 0x000ea60008000800 */
[----:B------:R-:W-:-:S04]  /*0f20*/  UIADD3 UR8, UPT, UPT, UR6, -UR9, URZ ;  /* 0x8000000906087290 */ /* 0x000fc8000fffe0ff */
[----:B------:R-:W-:-:S04]  /*0f30*/  USHF.R.U32.HI UR8, URZ, UR15, UR8 ;  /* 0x0000000fff087299 */ /* 0x000fc80008011608 */
[----:B------:R-:W-:Y:S02]  /*0f40*/  UIADD3 UR8, UPT, UPT, UR9, UR8, URZ ;  /* 0x0000000809087290 */ /* 0x000fe4000fffe0ff */
[----:B------:R-:W-:Y:S02]  /*0f50*/  UIADD3 UR9, UPT, UPT, -UR6, URZ, URZ ;  /* 0x000000ff06097290 */ /* 0x000fe4000fffe1ff */
[----:B------:R-:W-:Y:S02]  /*0f60*/  USHF.R.U32.HI UR8, URZ, UR14, UR8 ;  /* 0x0000000eff087299 */ /* 0x000fe40008011608 */
[----:B--2---:R-:W-:Y:S02]  /*0f70*/  UIMAD UR5, UR5, UR9, UR7 ;  /* 0x00000009050572a4 */ /* 0x004fe4000f8e0207 */
[----:B------:R-:W-:-:S04]  /*0f80*/  UIADD3 UR8, UPT, UPT, -UR8, URZ, URZ ;  /* 0x000000ff08087290 */ /* 0x000fc8000fffe1ff */
[----:B------:R-:W-:Y:S01]  /*0f90*/  UIMAD UR4, UR4, UR8, UR6 ;  /* 0x00000008040472a4 */ /* 0x000fe2000f8e0206 */
[----:B------:R-:W-:Y:S11]  /*0fa0*/  BRA.U !UP0, `(.L_x_19) ;  /* 0xfffffff9087c7547 */ /* 0x000ff6000b83ffff */
.L_x_15:
[----:B------:R-:W-:Y:S01]  /*0fb0*/  UISETP.NE.AND UP0, UPT, UR37, 0x3, UPT ;  /* 0x000000032500788c */ /* 0x000fe2000bf05270 */
[----:B------:R-:W5:Y:S01]  /*0fc0*/  S2UR UR12, SR_CgaCtaId ;  /* 0x00000000000c79c3 */ /* 0x000f620000008800 */
[----:B-1----:R-:W-:Y:S01]  /*0fd0*/  UIADD3 UR6, UPT, UPT, UR37, 0x2, URZ ;  /* 0x0000000225067890 */ /* 0x002fe2000fffe0ff */
[----:B------:R-:W-:-:S03]  /*0fe0*/  UMOV UR4, 0x400 ;  /* 0x0000040000047882 */ /* 0x000fc60000000000 */
[----:B------:R-:W-:-:S04]  /*0ff0*/  USEL UR6, UR6, 0x1, UP0 ;  /* 0x0000000106067887 */ /* 0x000fc80008000000 */
[----:B------:R-:W-:Y:S02]  /*1000*/  UISETP.NE.AND UP0, UPT, UR6, 0x4, UPT ;  /* 0x000000040600788c */ /* 0x000fe4000bf05270 */
[----:B------:R-:W-:Y:S02]  /*1010*/  UIADD3 UR6, UPT, UPT, UR6, 0x1, URZ ;  /* 0x0000000106067890 */ /* 0x000fe4000fffe0ff */
[----:B------:R-:W-:Y:S02]  /*1020*/  UISETP.EQ.XOR UP1, UPT, UR37, 0x3, !UP0 ;  /* 0x000000032500788c */ /* 0x000fe4000c722a70 */
[----:B------:R-:W-:-:S04]  /*1030*/  USEL UR6, UR6, 0x1, UP0 ;  /* 0x0000000106067887 */ /* 0x000fc80008000000 */
[----:B------:R-:W-:Y:S02]  /*1040*/  UISETP.EQ.XOR UP1, UPT, UR6, 0x4, UP1 ;  /* 0x000000040600788c */ /* 0x000fe40008f22a70 */
[----:B------:R-:W-:Y:S02]  /*1050*/  UISETP.NE.AND UP0, UPT, UR6, 0x4, UPT ;  /* 0x000000040600788c */ /* 0x000fe4000bf05270 */
[----:B------:R-:W-:Y:S02]  /*1060*/  USEL UR5, URZ, 0x1, !UP1 ;  /* 0x00000001ff057887 */ /* 0x000fe4000c800000 */
[----:B-----5:R-:W-:Y:S02]  /*1070*/  ULEA UR4, UR12, UR4, 0x18 ;  /* 0x000000040c047291 */ /* 0x020fe4000f8ec0ff */
[----:B------:R-:W-:Y:S02]  /*1080*/  ULOP3.LUT UR5, UR38, UR5, URZ, 0x3c, !UPT ;  /* 0x0000000526057292 */ /* 0x000fe4000f8e3cff */
[----:B------:R-:W-:-:S02]  /*1090*/  USEL UR6, UR6, URZ, UP0 ;  /* 0x000000ff06067287 */ /* 0x000fc40008000000 */
[----:B------:R-:W-:Y:S02]  /*10a0*/  USHF.L.U32 UR5, UR5, 0x1f, URZ ;  /* 0x0000001f05057899 */ /* 0x000fe400080006ff */
[----:B------:R-:W-:-:S04]  /*10b0*/  ULEA UR4, UR6, UR4, 0x3 ;  /* 0x0000000406047291 */ /* 0x000fc8000f8e18ff */
[----:B------:R-:W-:-:S05]  /*10c0*/  MOV R0, UR5 ;  /* 0x0000000500007c02 */ /* 0x000fca0008000f00 */
[----:B------:R-:W1:Y:S02]  /*10d0*/  SYNCS.PHASECHK.TRANS64.TRYWAIT P0, [UR4+0x20], R0 ;  /* 0x00002000ff0075a7 */ /* 0x000e640008001104 */
[----:B-1----:R-:W-:Y:S05]  /*10e0*/  @!P0 BRA `(.L_x_20) ;  /* 0x0000001c00788947 */ /* 0x002fea0003800000 */
.L_x_46:
[----:B------:R-:W-:-:S13]  /*10f0*/  ELECT P0, URZ, PT ;  /* 0x0000000000ff782f */ /* 0x000fda0003800000 */
[----:B-1----:R-:W-:-:S04]  /*1100*/  @P0 MOV R0, 0xcc00 ;  /* 0x0000cc0000000802 */ /* 0x002fc80000000f00 */
[----:B------:R1:W-:Y:S03]  /*1110*/  @P0 SYNCS.ARRIVE.TRANS64 RZ, [UR4], R0 ;  /* 0x00000000ffff09a7 */ /* 0x0003e60008000004 */
.L_x_14:
[----:B------:R-:W-:-:S13]  /*1120*/  ISETP.NE.AND P0, PT, R5, 0x4, PT ;  /* 0x000000040500780c */ /* 0x000fda0003f05270 */
[----:B------:R-:W-:Y:S05]  /*1130*/  @P0 BRA `(.L_x_21) ;  /* 0x0000000800880947 */ /* 0x000fea0003800000 */
[----:B------:R-:W5:Y:S08]  /*1140*/  S2UR UR27, SR_CTAID.Z ;  /* 0x00000000001b79c3 */ /* 0x000f700000002700 */
[----:B------:R-:W-:Y:S01]  /*1150*/  BAR.SYNC.DEFER_BLOCKING 0x3, 0xa0 ;  /* 0x00c2800000007b1d */ /* 0x000fe20000010000 */
[----:B------:R-:W-:Y:S01]  /*1160*/  HFMA2 R4, -RZ, RZ, 0, 5.9604644775390625e-08 ;  /* 0x00000001ff047431 */ /* 0x000fe200000001ff */
[----:B-----5:R-:W-:-:S09]  /*1170*/  UISETP.GT.U32.AND UP0, UPT, UR27, 0xff, UPT ;  /* 0x000000ff1b00788c */ /* 0x020fd2000bf04070 */
[----:B------:R-:W-:Y:S05]  /*1180*/  BRA.U UP0, `(.L_x_22) ;  /* 0x0000000900547547 */ /* 0x000fea000b800000 */
[----:B-1----:R-:W-:Y:S01]  /*1190*/  UMOV UR4, 0x400 ;  /* 0x0000040000047882 */ /* 0x002fe20000000000 */
[----:B------:R-:W1:Y:S01]  /*11a0*/  LDCU UR6, c[0x0][0x374] ;  /* 0x00006e80ff0677ac */ /* 0x000e620008000800 */
[----:B------:R-:W-:Y:S01]  /*11b0*/  MOV R4, 0x1 ;  /* 0x0000000100047802 */ /* 0x000fe20000000f00 */
[----:B------:R-:W-:Y:S01]  /*11c0*/  ULEA UR12, UR12, UR4, 0x18 ;  /* 0x000000040c0c7291 */ /* 0x000fe2000f8ec0ff */
[----:B------:R-:W1:Y:S01]  /*11d0*/  LDCU UR4, c[0x0][0x370] ;  /* 0x00006e00ff0477ac */ /* 0x000e620008000800 */
[----:B------:R-:W5:Y:S07]  /*11e0*/  LDCU UR38, c[0x0][0x378] ;  /* 0x00006f00ff2677ac */ /* 0x000f6e0008000800 */
[----:B------:R-:W4:Y:S01]  /*11f0*/  LDS R0, [UR12+0x58] ;  /* 0x0000580cff007984 */ /* 0x000f220008000800 */
[----:B------:R-:W-:Y:S01]  /*1200*/  UMOV UR5, 0x8c02480 ;  /* 0x08c0248000057882 */ /* 0x000fe20000000000 */
[----:B------:R-:W-:-:S02]  /*1210*/  USEL UR41, URZ, 0x4000, UP6 ;  /* 0x00004000ff297887 */ /* 0x000fc4000b000000 */
[----:B------:R-:W-:Y:S02]  /*1220*/  USEL UR5, UR5, 0x8c00480, !UP5 ;  /* 0x08c0048005057887 */ /* 0x000fe4000e800000 */
[----:B------:R-:W-:Y:S02]  /*1230*/  UIADD3 UR19, UPT, UPT, UR12, 0x36400, URZ ;  /* 0x000364000c137890 */ /* 0x000fe4000fffe0ff */
[----:B------:R-:W-:Y:S02]  /*1240*/  UIADD3 UR41, UPT, UPT, UR41, UR5, URZ ;  /* 0x0000000529297290 */ /* 0x000fe4000fffe0ff */
[----:B------:R-:W-:Y:S02]  /*1250*/  UIADD3 UR20, UPT, UPT, UR12, 0x35400, URZ ;  /* 0x000354000c147890 */ /* 0x000fe4000fffe0ff */
[----:B-1----:R-:W-:Y:S02]  /*1260*/  UIMAD UR4, UR6, UR4, URZ ;  /* 0x00000004060472a4 */ /* 0x002fe4000f8e02ff */
[----:B------:R-:W-:-:S02]  /*1270*/  UIADD3 UR24, UPT, UPT, UR12, 0x5400, URZ ;  /* 0x000054000c187890 */ /* 0x000fc4000fffe0ff */
[----:B-----5:R-:W-:Y:S02]  /*1280*/  UIMAD UR38, UR4, UR38, URZ ;  /* 0x00000026042672a4 */ /* 0x020fe4000f8e02ff */
[----:B------:R-:W-:Y:S02]  /*1290*/  UIADD3 UR25, UPT, UPT, UR12, 0x15400, URZ ;  /* 0x000154000c197890 */ /* 0x000fe4000fffe0ff */
[----:B------:R-:W-:Y:S02]  /*12a0*/  USHF.R.U32.HI UR19, URZ, 0x4, UR19 ;  /* 0x00000004ff137899 */ /* 0x000fe40008011613 */
[----:B------:R-:W-:Y:S02]  /*12b0*/  USHF.R.U32.HI UR20, URZ, 0x4, UR20 ;  /* 0x00000004ff147899 */ /* 0x000fe40008011614 */
[----:B------:R-:W-:Y:S02]  /*12c0*/  USHF.R.U32.HI UR24, URZ, 0x4, UR24 ;  /* 0x00000004ff187899 */ /* 0x000fe40008011618 */
[----:B------:R-:W-:-:S02]  /*12d0*/  USHF.R.U32.HI UR25, URZ, 0x4, UR25 ;  /* 0x00000004ff197899 */ /* 0x000fc40008011619 */
[----:B------:R-:W-:Y:S02]  /*12e0*/  ULOP3.LUT UR32, UR29, 0x3, URZ, 0xfc, !UPT ;  /* 0x000000031d207892 */ /* 0x000fe4000f8efcff */
[----:B------:R-:W-:Y:S02]  /*12f0*/  ULOP3.LUT UR19, UR19, 0x3fc0, URZ, 0xc0, !UPT ;  /* 0x00003fc013137892 */ /* 0x000fe4000f8ec0ff */
[----:B------:R-:W-:Y:S02]  /*1300*/  ULOP3.LUT UR20, UR20, 0x3fc0, URZ, 0xc0, !UPT ;  /* 0x00003fc014147892 */ /* 0x000fe4000f8ec0ff */
[----:B------:R-:W-:Y:S02]  /*1310*/  ULOP3.LUT UR24, UR24, 0x3fc0, URZ, 0xc0, !UPT ;  /* 0x00003fc018187892 */ /* 0x000fe4000f8ec0ff */
[----:B------:R-:W-:Y:S02]  /*1320*/  ULOP3.LUT UR25, UR25, 0x3fc0, URZ, 0xc0, !UPT ;  /* 0x00003fc019197892 */ /* 0x000fe4000f8ec0ff */
[----:B------:R-:W-:Y:S01]  /*1330*/  ULEA.HI UR38, UR38, UR38, URZ, 0x1 ;  /* 0x0000002626267291 */ /* 0x000fe2000f8f08ff */
[----:B----4-:R-:W-:Y:S01]  /*1340*/  R2UR UR39, R0 ;  /* 0x00000000002772ca */ /* 0x010fe200000e0000 */
[----:B------:R-:W-:-:S02]  /*1350*/  ULOP3.LUT UR29, UR29, 0xffff, URZ, 0xc0, !UPT ;  /* 0x0000ffff1d1d7892 */ /* 0x000fc4000f8ec0ff */
[----:B------:R-:W-:Y:S02]  /*1360*/  ULOP3.LUT UR32, UR32, 0xffff, URZ, 0xc0, !UPT ;  /* 0x0000ffff20207892 */ /* 0x000fe4000f8ec0ff */
[----:B------:R-:W-:Y:S02]  /*1370*/  UIADD3 UR30, UPT, UPT, UR12, 0x40, URZ ;  /* 0x000000400c1e7890 */ /* 0x000fe4000fffe0ff */
[----:B------:R-:W-:Y:S02]  /*1380*/  ULOP3.LUT UR19, UR19, 0x10000, URZ, 0xfc, !UPT ;  /* 0x0001000013137892 */ /* 0x000fe4000f8efcff */
[----:B------:R-:W-:Y:S02]  /*1390*/  ULOP3.LUT UR20, UR20, 0x10000, URZ, 0xfc, !UPT ;  /* 0x0001000014147892 */ /* 0x000fe4000f8efcff */
[----:B------:R-:W-:Y:S02]  /*13a0*/  ULOP3.LUT UR24, UR24, 0x10000, URZ, 0xfc, !UPT ;  /* 0x0001000018187892 */ /* 0x000fe4000f8efcff */
[----:B------:R-:W-:-:S02]  /*13b0*/  UIADD3 UR10, UPT, UPT, UR39, 0x100, URZ ;  /* 0x00000100270a7890 */ /* 0x000fc4000fffe0ff */
[----:B------:R-:W-:Y:S02]  /*13c0*/  UIADD3 UR8, UPT, UPT, UR39, 0x104, URZ ;  /* 0x0000010427087890 */ /* 0x000fe4000fffe0ff */
[----:B------:R-:W-:Y:S02]  /*13d0*/  UIADD3 UR6, UPT, UPT, UR39, -0x7fffff00, URZ ;  /* 0x8000010027067890 */ /* 0x000fe4000fffe0ff */
[----:B------:R-:W-:Y:S02]  /*13e0*/  UIADD3 UR4, UPT, UPT, UR39, -0x7ffffefc, URZ ;  /* 0x8000010427047890 */ /* 0x000fe4000fffe0ff */
[----:B------:R-:W-:Y:S02]  /*13f0*/  UIADD3 UR11, UPT, UPT, UR39, 0x108, URZ ;  /* 0x00000108270b7890 */ /* 0x000fe4000fffe0ff */
[----:B------:R-:W-:Y:S02]  /*1400*/  UIADD3 UR9, UPT, UPT, UR39, 0x110, URZ ;  /* 0x0000011027097890 */ /* 0x000fe4000fffe0ff */
[----:B------:R-:W-:-:S02]  /*1410*/  UIADD3 UR7, UPT, UPT, UR39, -0x7ffffef8, URZ ;  /* 0x8000010827077890 */ /* 0x000fc4000fffe0ff */
[----:B------:R-:W-:Y:S02]  /*1420*/  UIADD3 UR5, UPT, UPT, UR39, -0x7ffffef0, URZ ;  /* 0x8000011027057890 */ /* 0x000fe4000fffe0ff */
[----:B------:R-:W-:Y:S02]  /*1430*/  USHF.R.U32.HI UR26, URZ, 0x1, UR10 ;  /* 0x00000001ff1a7899 */ /* 0x000fe4000801160a */
[----:B------:R-:W-:Y:S02]  /*1440*/  USHF.R.U32.HI UR18, URZ, 0x1, UR6 ;  /* 0x00000001ff127899 */ /* 0x000fe40008011606 */
[----:B------:R-:W-:Y:S02]  /*1450*/  USHF.R.U32.HI UR42, URZ, 0x1, UR8 ;  /* 0x00000001ff2a7899 */ /* 0x000fe40008011608 */
[----:B------:R-:W-:Y:S02]  /*1460*/  USHF.R.U32.HI UR40, URZ, 0x1, UR4 ;  /* 0x00000001ff287899 */ /* 0x000fe40008011604 */
[----:B------:R-:W-:-:S02]  /*1470*/  USHF.R.U32.HI UR52, URZ, 0x1a, UR11 ;  /* 0x0000001aff347899 */ /* 0x000fc4000801160b */
[----:B------:R-:W-:Y:S02]  /*1480*/  USHF.R.U32.HI UR46, URZ, 0x1a, UR7 ;  /* 0x0000001aff2e7899 */ /* 0x000fe40008011607 */
[----:B------:R-:W-:Y:S02]  /*1490*/  USHF.R.U32.HI UR17, URZ, 0x1a, UR9 ;  /* 0x0000001aff117899 */ /* 0x000fe40008011609 */
[----:B------:R-:W-:Y:S02]  /*14a0*/  USHF.R.U32.HI UR16, URZ, 0x1a, UR5 ;  /* 0x0000001aff107899 */ /* 0x000fe40008011605 */
[----:B------:R-:W-:Y:S02]  /*14b0*/  ULOP3.LUT UR26, UR26, 0x60000000, URZ, 0xc0, !UPT ;  /* 0x600000001a1a7892 */ /* 0x000fe4000f8ec0ff */
[----:B------:R-:W-:Y:S02]  /*14c0*/  ULOP3.LUT UR18, UR18, 0x60000000, URZ, 0xc0, !UPT ;  /* 0x6000000012127892 */ /* 0x000fe4000f8ec0ff */
[----:B------:R-:W-:-:S02]  /*14d0*/  ULOP3.LUT UR42, UR42, 0x60000000, URZ, 0xc0, !UPT ;  /* 0x600000002a2a7892 */ /* 0x000fc4000f8ec0ff */
[----:B------:R-:W-:Y:S02]  /*14e0*/  ULOP3.LUT UR40, UR40, 0x60000000, URZ, 0xc0, !UPT ;  /* 0x6000000028287892 */ /* 0x000fe4000f8ec0ff */
[----:B------:R-:W-:Y:S02]  /*14f0*/  ULOP3.LUT UR52, UR26, 0x30, UR52, 0xf8, !UPT ;  /* 0x000000301a347892 */ /* 0x000fe4000f8ef834 */
[----:B------:R-:W-:Y:S02]  /*1500*/  ULOP3.LUT UR46, UR18, 0x30, UR46, 0xf8, !UPT ;  /* 0x00000030122e7892 */ /* 0x000fe4000f8ef82e */
[----:B------:R-:W-:Y:S02]  /*1510*/  ULOP3.LUT UR42, UR42, 0x30, UR17, 0xf8, !UPT ;  /* 0x000000302a2a7892 */ /* 0x000fe4000f8ef811 */
[----:B------:R-:W-:Y:S02]  /*1520*/  ULOP3.LUT UR40, UR40, 0x30, UR16, 0xf8, !UPT ;  /* 0x0000003028287892 */ /* 0x000fe4000f8ef810 */
[----:B------:R-:W-:-:S02]  /*1530*/  ULOP3.LUT UR53, UR52, UR41, URZ, 0xfc, !UPT ;  /* 0x0000002934357292 */ /* 0x000fc4000f8efcff */
[----:B------:R-:W-:Y:S02]  /*1540*/  ULOP3.LUT UR47, UR46, UR41, URZ, 0xfc, !UPT ;  /* 0x000000292e2f7292 */ /* 0x000fe4000f8efcff */
[----:B------:R-:W-:Y:S02]  /*1550*/  ULOP3.LUT UR43, UR42, UR41, URZ, 0xfc, !UPT ;  /* 0x000000292a2b7292 */ /* 0x000fe4000f8efcff */
[----:B------:R-:W-:Y:S02]  /*1560*/  ULOP3.LUT UR41, UR40, UR41, URZ, 0xfc, !UPT ;  /* 0x0000002928297292 */ /* 0x000fe4000f8efcff */
[----:B------:R-:W-:Y:S02]  /*1570*/  ULOP3.LUT UR25, UR25, 0x10000, URZ, 0xfc, !UPT ;  /* 0x0001000019197892 */ /* 0x000fe4000f8efcff */
[----:B------:R-:W-:Y:S01]  /*1580*/  USHF.R.S32.HI UR38, URZ, 0x1, UR38 ;  /* 0x00000001ff267899 */ /* 0x000fe20008011426 */
[----:B------:R-:W-:Y:S01]  /*1590*/  UMOV UR37, URZ ;  /* 0x000000ff00257c82 */ /* 0x000fe20008000000 */
[----:B------:R-:W-:Y:S01]  /*15a0*/  UMOV UR36, URZ ;  /* 0x000000ff00247c82 */ /* 0x000fe20008000000 */
[----:B------:R-:W-:Y:S01]  /*15b0*/  UMOV UR52, URZ ;  /* 0x000000ff00347c82 */ /* 0x000fe20008000000 */
[----:B------:R-:W-:Y:S01]  /*15c0*/  UMOV UR46, URZ ;  /* 0x000000ff002e7c82 */ /* 0x000fe20008000000 */
[----:B------:R-:W-:Y:S01]  /*15d0*/  UMOV UR42, URZ ;  /* 0x000000ff002a7c82 */ /* 0x000fe20008000000 */
[----:B------:R-:W-:-:S06]  /*15e0*/  UMOV UR40, URZ ;  /* 0x000000ff00287c82 */ /* 0x000fcc0008000000 */
.L_x_27:
[----:B------:R-:W-:Y:S01]  /*15f0*/  USHF.L.U32 UR16, UR37, 0x1f, URZ ;  /* 0x0000001f25107899 */ /* 0x000fe200080006ff */
[----:B------:R-:W-:Y:S01]  /*1600*/  SHF.L.U32 R2, R4, 0x1f, RZ ;  /* 0x0000001f04027819 */ /* 0x000fe200000006ff */
[----:B------:R-:W-:Y:S02]  /*1610*/  ULEA UR17, UR36, UR12, 0x3 ;  /* 0x0000000c24117291 */ /* 0x000fe4000f8e18ff */
[----:B------:R-:W-:Y:S02]  /*1620*/  UIADD3 UR27, UPT, UPT, UR38, UR27, URZ ;  /* 0x0000001b261b7290 */ /* 0x000fe4000fffe0ff */
[----:B----4-:R-:W-:Y:S01]  /*1630*/  MOV R0, UR16 ;  /* 0x0000001000007c02 */ /* 0x010fe20008000f00 */
[----:B------:R-:W-:-:S04]  /*1640*/  UPLOP3.LUT UP2, UPT, UPT, UPT, UPT, 0x40, 0x4 ;  /* 0x000000000004789c */ /* 0x000fc80003f4e870 */
[----:B-1---5:R1:W4:Y:S01]  /*1650*/  SYNCS.PHASECHK.TRANS64.TRYWAIT P1, [UR17], R0 ;  /* 0x00000000ff0075a7 */ /* 0x0223220008021111 */
[----:B------:R-:W5:Y:S02]  /*1660*/  SYNCS.PHASECHK.TRANS64.TRYWAIT P0, [UR12+0x48], R2 ;  /* 0x00004802ff0075a7 */ /* 0x000f64000800110c */
[----:B-1--45:R-:W-:Y:S05]  /*1670*/  @!P0 BRA `(.L_x_23) ;  /* 0x0000001800348947 */ /* 0x032fea0003800000 */
.L_x_48:
[----:B------:R-:W-:-:S05]  /*1680*/  UMOV UR35, URZ ;  /* 0x000000ff00237c82 */ /* 0x000fca0008000000 */
.L_x_26:
[----:B------:R-:W-:Y:S02]  /*1690*/  UIADD3 UR26, UPT, UPT, UR36, 0x1, URZ ;  /* 0x00000001241a7890 */ /* 0x000fe4000fffe0ff */
[----:B------:R-:W-:Y:S02]  /*16a0*/  UISETP.GT.U32.AND UP0, UPT, UR35, 0xe, UPT ;  /* 0x0000000e2300788c */ /* 0x000fe4000bf04070 */
[----:B----4-:R-:W-:Y:S02]  /*16b0*/  ULEA UR68, UR36, UR20, 0x6 ;  /* 0x0000001424447291 */ /* 0x010fe4000f8e30ff */
[----:B------:R-:W-:Y:S02]  /*16c0*/  ULEA UR64, UR36, UR19, 0x7 ;  /* 0x0000001324407291 */ /* 0x000fe4000f8e38ff */
[----:B------:R-:W-:Y:S01]  /*16d0*/  ULEA UR56, UR36, UR25, 0xb ;  /* 0x0000001924387291 */ /* 0x000fe2000f8e58ff */
[----:B------:R-:W-:Y:S01]  /*16e0*/  PLOP3.LUT P0, PT, PT, PT, UP0, 0x80, 0x8 ;  /* 0x000000000008781c */ /* 0x000fe20003f0f008 */
[----:B------:R-:W-:Y:S02]  /*16f0*/  ULEA UR54, UR36, UR24, 0xa ;  /* 0x0000001824367291 */ /* 0x000fe4000f8e50ff */
[----:B------:R-:W-:Y:S02]  /*1700*/  ULEA UR17, UR36, UR12, 0x3 ;  /* 0x0000000c24117291 */ /* 0x000fe4000f8e18ff */
[----:B------:R-:W-:Y:S02]  /*1710*/  UISETP.NE.AND UP1, UPT, UR26, 0x4, UPT ;  /* 0x000000041a00788c */ /* 0x000fe4000bf25270 */
[----:B------:R-:W-:Y:S02]  /*1720*/  UIADD3 UR66, UPT, UPT, UR68, 0x20, URZ ;  /* 0x0000002044427890 */ /* 0x000fe4000fffe0ff */
        /* <DEDUP_REMOVED lines=10> */
[----:B------:R-:W-:Y:S02]  /*17d0*/  USEL UR31, URZ, 0x1, UP1 ;  /* 0x00000001ff1f7887 */ /* 0x000fe40008800000 */
[----:B------:R-:W-:Y:S01]  /*17e0*/  USEL UR36, UR26, URZ, UP1 ;  /* 0x000000ff1a247287 */ /* 0x000fe20008800000 */
[----:B------:R-:W-:Y:S01]  /*17f0*/  UMOV UR69, 0x4008 ;  /* 0x0000400800457882 */ /* 0x000fe20000000000 */
        /* <DEDUP_REMOVED lines=10> */
[----:B-----5:R-:W-:Y:S05]  /*18a0*/  @P1 BRA `(.L_x_24) ;  /* 0x0000000000101947 */ /* 0x020fea0003800000 */
[----:B------:R-:W-:Y:S06]  /*18b0*/  USHF.L.U32 UR26, UR37, 0x1f, URZ ;  /* 0x0000001f251a7899 */ /* 0x000fec00080006ff */
[----:B-1----:R-:W-:Y:S04]  /*18c0*/  MOV R0, UR26 ;  /* 0x0000001a00007c02 */ /* 0x002fe80008000f00 */
[----:B------:R-:W1:Y:S02]  /*18d0*/  SYNCS.PHASECHK.TRANS64.TRYWAIT P1, [UR17], R0 ;  /* 0x00000000ff0075a7 */ /* 0x000e640008021111 */
[----:B-1----:R-:W-:Y:S05]  /*18e0*/  @!P1 BRA `(.L_x_25) ;  /* 0x0000001400b89947 */ /* 0x002fea0003800000 */
.L_x_24:
[----:B------:R-:W-:Y:S01]  /*18f0*/  ULOP3.LUT UR37, UR37, UR31, URZ, 0x3c, !UPT ;  /* 0x0000001f25257292 */ /* 0x000fe2000f8e3cff */
[----:B------:R-:W-:Y:S01]  /*1900*/  PLOP3.LUT P1, PT, PT, PT, PT, 0x80, 0x8 ;  /* 0x000000000008781c */ /* 0x000fe20003f2f070 */
[----:B------:R-:W-:Y:S01]  /*1910*/  @!UP0 ULEA UR17, UR36, UR12, 0x3 ;  /* 0x0000000c24118291 */ /* 0x000fe2000f8e18ff */
[----:B------:R4:W-:Y:S01]  /*1920*/  UTCCP.T.S.4x32dp128bit tmem[UR39+0x100], gdesc[UR68] ;  /* 0x00010044270079e7 */ /* 0x0009e20009100000 */
[----:B------:R-:W-:Y:S01]  /*1930*/  UMOV UR72, UR16 ;  /* 0x0000001000487c82 */ /* 0x000fe20008000000 */
[----:B------:R-:W-:Y:S01]  /*1940*/  @!UP0 USHF.L.U32 UR16, UR37, 0x1f, URZ ;  /* 0x0000001f25108899 */ /* 0x000fe200080006ff */
[----:B------:R4:W-:Y:S01]  /*1950*/  UTCCP.T.S.4x32dp128bit tmem[UR39+0x104], gdesc[UR66] ;  /* 0x00010442270079e7 */ /* 0x0009e20009100000 */
[----:B------:R4:W-:Y:S01]  /*1960*/  UTCCP.T.S.4x32dp128bit tmem[UR39+0x108], gdesc[UR64] ;  /* 0x00010840270079e7 */ /* 0x0009e20009100000 */
[----:B------:R4:W-:Y:S01]  /*1970*/  UTCCP.T.S.4x32dp128bit tmem[UR39+0x10c], gdesc[UR62] ;  /* 0x00010c3e270079e7 */ /* 0x0009e20009100000 */
[----:B------:R4:W-:Y:S01]  /*1980*/  UTCCP.T.S.4x32dp128bit tmem[UR39+0x110], gdesc[UR60] ;  /* 0x0001103c270079e7 */ /* 0x0009e20009100000 */
[----:B------:R4:W-:Y:S01]  /*1990*/  UTCCP.T.S.4x32dp128bit tmem[UR39+0x114], gdesc[UR58] ;  /* 0x0001143a270079e7 */ /* 0x0009e20009100000 */
[----:B------:R4:W-:Y:S01]  /*19a0*/  UTCOMMA gdesc[UR54], gdesc[UR56], tmem[UR39], tmem[UR52], idesc[UR53], tmem[UR10], UP2 ;  /* 0xc00a3438360075ea */ /* 0x0009e20009000027 */
[----:B------:R-:W-:Y:S01]  /*19b0*/  UMOV UR70, UR34 ;  /* 0x0000002200467c82 */ /* 0x000fe20008000000 */
[----:B------:R-:W-:Y:S01]  /*19c0*/  UMOV UR71, 0x40004040 ;  /* 0x4000404000477882 */ /* 0x000fe20000000000 */
[----:B-1----:R-:W-:Y:S01]  /*19d0*/  MOV R0, UR16 ;  /* 0x0000001000007c02 */ /* 0x002fe20008000f00 */
[----:B------:R4:W-:Y:S01]  /*19e0*/  UTCOMMA gdesc[UR48], gdesc[UR50], tmem[UR39], tmem[UR46], idesc[UR47], tmem[UR6], UPT ;  /* 0xc0062e32300075ea */ /* 0x0009e2000b800027 */
[----:B------:R-:W-:Y:S01]  /*19f0*/  UMOV UR73, 0x40004040 ;  /* 0x4000404000497882 */ /* 0x000fe20000000000 */
[----:B------:R-:W-:Y:S01]  /*1a00*/  UMOV UR74, UR18 ;  /* 0x00000012004a7c82 */ /* 0x000fe20008000000 */
[----:B------:R-:W-:Y:S01]  /*1a10*/  UMOV UR75, 0x40004040 ;  /* 0x40004040004b7882 */ /* 0x000fe20000000000 */
[----:B------:R4:W-:Y:S01]  /*1a20*/  UTCOMMA gdesc[UR70], gdesc[UR44], tmem[UR39], tmem[UR42], idesc[UR43], tmem[UR8], UPT ;  /* 0xc0082a2c460075ea */ /* 0x0009e2000b800027 */
[----:B------:R4:W-:Y:S01]  /*1a30*/  UTCOMMA gdesc[UR74], gdesc[UR72], tmem[UR39], tmem[UR40], idesc[UR41], tmem[UR4], UPT ;  /* 0xc00428484a0075ea */ /* 0x0009e2000b800027 */
[----:B------:R4:W-:Y:S01]  /*1a40*/  UTCBAR.MULTICAST [UR33], URZ, UR32 ;  /* 0x000000ff210073e9 */ /* 0x0009e20008000820 */
[----:B------:R4:W5:Y:S01]  /*1a50*/  @!P0 SYNCS.PHASECHK.TRANS64.TRYWAIT P1, [UR17], R0 ;  /* 0x00000000ff0085a7 */ /* 0x0009620008021111 */
[----:B------:R-:W-:Y:S02]  /*1a60*/  UIADD3 UR35, UPT, UPT, UR35, 0x1, URZ ;  /* 0x0000000123237890 */ /* 0x000fe4000fffe0ff */
[----:B------:R-:W-:Y:S02]  /*1a70*/  UPLOP3.LUT UP2, UPT, UPT, UPT, UPT, 0x80, 0x8 ;  /* 0x000000000008789c */ /* 0x000fe40003f4f070 */
[----:B------:R-:W-:Y:S09]  /*1a80*/  UISETP.NE.AND UP0, UPT, UR35, 0x10, UPT ;  /* 0x000000102300788c */ /* 0x000ff2000bf05270 */
[----:B------:R-:W-:Y:S05]  /*1a90*/  BRA.U UP0, `(.L_x_26) ;  /* 0xfffffff900fc7547 */ /* 0x000fea000b83ffff */
[----:B------:R1:W-:Y:S01]  /*1aa0*/  UTCBAR.MULTICAST [UR30], URZ, UR29 ;  /* 0x000000ff1e0073e9 */ /* 0x0003e2000800081d */
[----:B------:R-:W-:Y:S01]  /*1ab0*/  UISETP.GE.AND UP0, UPT, UR27, 0x100, UPT ;  /* 0x000001001b00788c */ /* 0x000fe2000bf06270 */
[----:B------:R-:W-:-:S08]  /*1ac0*/  LOP3.LUT R4, R4, 0x1, RZ, 0x3c, !PT ;  /* 0x0000000104047812 */ /* 0x000fd000078e3cff */
[----:B------:R-:W-:Y:S05]  /*1ad0*/  BRA.U !UP0, `(.L_x_27) ;  /* 0xfffffff908c47547 */ /* 0x000fea000b83ffff */
.L_x_22:
[----:B------:R-:W-:-:S09]  /*1ae0*/  UISETP.NE.AND UP0, UPT, UR28, URZ, UPT ;  /* 0x000000ff1c00728c */ /* 0x000fd2000bf05270 */
[----:B------:R-:W-:Y:S05]  /*1af0*/  BRA.U UP0, `(.L_x_21) ;  /* 0x0000000100187547 */ /* 0x000fea000b800000 */
[----:B-1--4-:R-:W1:Y:S01]  /*1b00*/  S2R R0, SR_CgaCtaId ;  /* 0x0000000000007919 */ /* 0x012e620000008800 */
[----:B------:R-:W-:Y:S01]  /*1b10*/  MOV R7, 0x400 ;  /* 0x0000040000077802 */ /* 0x000fe20000000f00 */
[----:B------:R-:W-:-:S03]  /*1b20*/  IMAD.U32 R6, R4, -0x80000000, RZ ;  /* 0x8000000004067824 */ /* 0x000fc600078e00ff */
[----:B-1----:R-:W-:-:S04]  /*1b30*/  LEA R9, R0, R7, 0x18 ;  /* 0x0000000700097211 */ /* 0x002fc800078ec0ff */
[----:B------:R-:W1:Y:S02]  /*1b40*/  SYNCS.PHASECHK.TRANS64.TRYWAIT P0, [R9+URZ+0x48], R6 ;  /* 0x00004806090075a7 */ /* 0x000e6400080011ff */
[----:B-1----:R-:W-:Y:S05]  /*1b50*/  @!P0 BRA `(.L_x_28) ;  /* 0x00000014003c8947 */ /* 0x002fea0003800000 */
.L_x_21:
[----:B------:R-:W-:-:S13]  /*1b60*/  ISETP.GT.AND P0, PT, R5, 0x3, PT ;  /* 0x000000030500780c */ /* 0x000fda0003f04270 */
[----:B-12345:R-:W-:Y:S05]  /*1b70*/  @P0 EXIT ;  /* 0x000000000000094d */ /* 0x03efea0003800000 */
[----:B------:R-:W-:-:S13]  /*1b80*/  ISETP.NE.AND P0, PT, R5, RZ, PT ;  /* 0x000000ff0500720c */ /* 0x000fda0003f05270 */
[----:B------:R-:W-:Y:S05]  /*1b90*/  @P0 BRA `(.L_x_29) ;  /* 0x0000000000b80947 */ /* 0x000fea0003800000 */
[----:B------:R-:W1:Y:S01]  /*1ba0*/  S2UR UR6, SR_CgaCtaId ;  /* 0x00000000000679c3 */ /* 0x000e620000008800 */
[----:B------:R-:W-:Y:S01]  /*1bb0*/  NOP ;  /* 0x0000000000007918 */ /* 0x000fe20000000000 */
[----:B------:R-:W-:Y:S01]  /*1bc0*/  UMOV UR4, 0x40 ;  /* 0x0000004000047882 */ /* 0x000fe20000000000 */
[----:B------:R-:W-:Y:S01]  /*1bd0*/  UMOV UR5, 0x400 ;  /* 0x0000040000057882 */ /* 0x000fe20000000000 */
[----:B-1----:R-:W-:Y:S02]  /*1be0*/  ULEA UR4, UR6, UR4, 0x18 ;  /* 0x0000000406047291 */ /* 0x002fe4000f8ec0ff */
[----:B------:R-:W-:-:S07]  /*1bf0*/  ULEA UR5, UR6, UR5, 0x18 ;  /* 0x0000000506057291 */ /* 0x000fce000f8ec0ff */
[----:B------:R-:W1:Y:S02]  /*1c00*/  LDS.U8 R0, [UR4] ;  /* 0x00000004ff007984 */ /* 0x000e640008000000 */
[----:B-1----:R-:W-:-:S13]  /*1c10*/  ISETP.NE.AND P0, PT, R0, RZ, PT ;  /* 0x000000ff0000720c */ /* 0x002fda0003f05270 */
[----:B------:R-:W-:Y:S05]  /*1c20*/  @P0 BRA `(.L_x_30) ;  /* 0x00000000007c0947 */ /* 0x000fea0003800000 */
[----:B------:R-:W-:-:S13]  /*1c30*/  ELECT P0, URZ, PT ;  /* 0x0000000000ff782f */ /* 0x000fda0003800000 */
[----:B------:R-:W-:Y:S05]  /*1c40*/  @!P0 BRA `(.L_x_31) ;  /* 0x0000000000848947 */ /* 0x000fea0003800000 */
[----:B------:R-:W-:Y:S01]  /*1c50*/  UMOV UR4, 0x10 ;  /* 0x0000001000047882 */ /* 0x000fe20000000000 */
[----:B------:R-:W-:-:S04]  /*1c60*/  IMAD.MOV.U32 R2, RZ, RZ, 0xffff ;  /* 0x0000ffffff027424 */ /* 0x000fc800078e00ff */
[----:B------:R-:W-:Y:S04]  /*1c70*/  DEPBAR.LE SB1, 0x36 ;  /* 0x00009d800000791a */ /* 0x000fe80000000000 */
[----:B------:R-:W1:Y:S02]  /*1c80*/  UTCATOMSWS.FIND_AND_SET.ALIGN UP0, UR4, UR4 ;  /* 0x00000004000475e3 */ /* 0x000e640008000800 */
[----:B-1----:R-:W-:Y:S01]  /*1c90*/  PLOP3.LUT P0, PT, PT, PT, UP0, 0x80, 0x8 ;  /* 0x000000000008781c */ /* 0x002fe20003f0f008 */
[----:B------:R-:W-:-:S03]  /*1ca0*/  IMAD.U32 R7, RZ, RZ, UR4 ;  /* 0x00000004ff077e24 */ /* 0x000fc6000f8e00ff */
[----:B------:R-:W-:-:S04]  /*1cb0*/  SEL R0, RZ, 0xffffffff, !P0 ;  /* 0xffffffffff007807 */ /* 0x000fc80004000000 */
[----:B------:R-:W-:Y:S01]  /*1cc0*/  ISETP.NE.AND P0, PT, R0, RZ, PT ;  /* 0x000000ff0000720c */ /* 0x000fe20003f05270 */
[----:B------:R-:W-:-:S12]  /*1cd0*/  IMAD.MOV.U32 R0, RZ, RZ, 0x1 ;  /* 0x00000001ff007424 */ /* 0x000fd800078e00ff */
[----:B------:R-:W-:Y:S05]  /*1ce0*/  @P0 BRA `(.L_x_32) ;  /* 0x0000000000240947 */ /* 0x000fea0003800000 */
.L_x_33:
[----:B------:R-:W-:Y:S05]  /*1cf0*/  NANOSLEEP 0x64 ;  /* 0x000000640000795d */ /* 0x000fea0003800000 */
[----:B------:R-:W-:-:S05]  /*1d00*/  UMOV UR4, 0x10 ;  /* 0x0000001000047882 */ /* 0x000fca0000000000 */
[----:B------:R-:W-:Y:S04]  /*1d10*/  DEPBAR.LE SB1, 0x36 ;  /* 0x00009d800000791a */ /* 0x000fe80000000000 */
[----:B------:R-:W1:Y:S02]  /*1d20*/  UTCATOMSWS.FIND_AND_SET.ALIGN UP0, UR4, UR4 ;  /* 0x00000004000475e3 */ /* 0x000e640008000800 */
[----:B-1----:R-:W-:Y:S01]  /*1d30*/  PLOP3.LUT P0, PT, PT, PT, UP0, 0x80, 0x8 ;  /* 0x000000000008781c */ /* 0x002fe20003f0f008 */
[----:B------:R-:W-:-:S03]  /*1d40*/  IMAD.U32 R7, RZ, RZ, UR4 ;  /* 0x00000004ff077e24 */ /* 0x000fc6000f8e00ff */
[----:B------:R-:W-:-:S04]  /*1d50*/  SEL R4, RZ, 0xffffffff, !P0 ;  /* 0xffffffffff047807 */ /* 0x000fc80004000000 */
[----:B------:R-:W-:-:S13]  /*1d60*/  ISETP.NE.AND P0, PT, R4, RZ, PT ;  /* 0x000000ff0400720c */ /* 0x000fda0003f05270 */
[----:B------:R-:W-:Y:S05]  /*1d70*/  @!P0 BRA `(.L_x_33) ;  /* 0xfffffffc00dc8947 */ /* 0x000fea000383ffff */
.L_x_32:
[C---:B------:R-:W-:Y:S01]  /*1d80*/  VIADD R5, R7.reuse, 0x10 ;  /* 0x0000001007057836 */ /* 0x040fe20000000000 */
[----:B------:R-:W-:Y:S01]  /*1d90*/  UMOV UR4, 0x50 ;  /* 0x0000005000047882 */ /* 0x000fe20000000000 */
[----:B------:R-:W-:Y:S01]  /*1da0*/  SHF.L.U32 R2, R2, R7, RZ ;  /* 0x0000000702027219 */ /* 0x000fe200000006ff */
[----:B------:R-:W-:Y:S01]  /*1db0*/  ULEA UR4, UR6, UR4, 0x18 ;  /* 0x0000000406047291 */ /* 0x000fe2000f8ec0ff */
[----:B------:R-:W-:Y:S01]  /*1dc0*/  IMAD.SHL.U32 R7, R7, 0x20, RZ ;  /* 0x0000002007077824 */ /* 0x000fe200078e00ff */
[----:B------:R-:W-:-:S04]  /*1dd0*/  SHF.L.U32 R5, R0, R5, RZ ;  /* 0x0000000500057219 */ /* 0x000fc800000006ff */
[----:B------:R-:W-:-:S05]  /*1de0*/  LOP3.LUT R2, R5, R2, RZ, 0xfc, !PT ;  /* 0x0000000205027212 */ /* 0x000fca00078efcff */
[----:B------:R1:W-:Y:S04]  /*1df0*/  ATOMS.OR RZ, [UR4], R2 ;  /* 0x00000002ffff798c */ /* 0x0003e8000b000004 */
[----:B------:R1:W-:Y:S01]  /*1e00*/  STS [UR5+0x58], R7 ;  /* 0x00005807ff007988 */ /* 0x0003e20008000805 */
[----:B------:R-:W-:Y:S05]  /*1e10*/  BRA `(.L_x_31) ;  /* 0x0000000000107947 */ /* 0x000fea0003800000 */
.L_x_30:
[----:B------:R-:W-:Y:S02]  /*1e20*/  MOV R0, 0xffffffff ;  /* 0xffffffff00007802 */ /* 0x000fe40000000f00 */
[----:B------:R-:W-:-:S03]  /*1e30*/  MOV R4, 0x1e60 ;  /* 0x00001e6000047802 */ /* 0x000fc60000000f00 */
[----:B------:R1:W-:Y:S04]  /*1e40*/  STS [UR5+0x58], R0 ;  /* 0x00005800ff007988 */ /* 0x0003e80008000805 */
[----:B-1----:R-:W-:Y:S05]  /*1e50*/  CALL.REL.NOINC `($__internal_1_$__cuda_sm10x_tcgen05_guardrail_trap_phase_invalid_during_alloc) ;  /* 0x0000001000bc7944 */ /* 0x002fea0003c00000 */
.L_x_31:
[----:B------:R-:W-:Y:S05]  /*1e60*/  WARPSYNC.ALL ;  /* 0x0000000000007948 */ /* 0x000fea0003800000 */
[----:B------:R-:W-:Y:S01]  /*1e70*/  NOP ;  /* 0x0000000000007918 */ /* 0x000fe20000000000 */
.L_x_29:
[----:B------:R-:W2:Y:S08]  /*1e80*/  S2UR UR17, SR_CgaCtaId ;  /* 0x00000000001179c3 */ /* 0x000eb00000008800 */
[----:B------:R-:W-:Y:S06]  /*1e90*/  BAR.SYNC.DEFER_BLOCKING 0x3, 0xa0 ;  /* 0x00c2800000007b1d */ /* 0x000fec0000010000 */
[----:B------:R-:W-:-:S02]  /*1ea0*/  UMOV UR4, 0x400 ;  /* 0x0000040000047882 */ /* 0x000fc40000000000 */
[----:B------:R-:W3:Y:S01]  /*1eb0*/  S2UR UR19, SR_CTAID.Z ;  /* 0x00000000001379c3 */ /* 0x000ee20000002700 */
[----:B--2---:R-:W-:Y:S02]  /*1ec0*/  ULEA UR17, UR17, UR4, 0x18 ;  /* 0x0000000411117291 */ /* 0x004fe4000f8ec0ff */
[----:B---3--:R-:W-:-:S07]  /*1ed0*/  UISETP.GT.U32.AND UP0, UPT, UR19, 0xff, UPT ;  /* 0x000000ff1300788c */ /* 0x008fce000bf04070 */
[----:B------:R-:W2:Y:S02]  /*1ee0*/  LDS R0, [UR17+0x58] ;  /* 0x00005811ff007984 */ /* 0x000ea40008000800 */
[----:B--2---:R-:W-:Y:S01]  /*1ef0*/  R2UR UR20, R0 ;  /* 0x00000000001472ca */ /* 0x004fe200000e0000 */
[----:B------:R-:W-:-:S14]  /*1f00*/  BRA.U UP0, `(.L_x_34) ;  /* 0x0000000d00247547 */ /* 0x000fdc000b800000 */
[----:B------:R-:W2:Y:S01]  /*1f10*/  LDCU.64 UR6, c[0x0][0x648] ;  /* 0x0000c900ff0677ac */ /* 0x000ea20008000a00 */
[----:B------:R-:W-:Y:S01]  /*1f20*/  SHF.R.U32.HI R0, RZ, 0x5, R3 ;  /* 0x00000005ff007819 */ /* 0x000fe20000011603 */
[----:B------:R-:W-:Y:S01]  /*1f30*/  IMAD.SHL.U32 R3, R3, 0x20, RZ ;  /* 0x0000002003037824 */ /* 0x000fe200078e00ff */
[----:B------:R-:W3:Y:S01]  /*1f40*/  S2UR UR18, SR_CTAID.X ;  /* 0x00000000001279c3 */ /* 0x000ee20000002500 */
[----:B------:R-:W4:Y:S01]  /*1f50*/  LDCU UR8, c[0x0][0x658] ;  /* 0x0000cb00ff0877ac */ /* 0x000f220008000800 */
[----:B------:R-:W-:Y:S02]  /*1f60*/  R2UR UR10, R0 ;  /* 0x00000000000a72ca */ /* 0x000fe400000e0000 */
[----:B------:R-:W-:Y:S01]  /*1f70*/  LOP3.LUT R3, R3, 0x3e0, RZ, 0xc0, !PT ;  /* 0x000003e003037812 */ /* 0x000fe200078ec0ff */
[----:B------:R-:W5:Y:S01]  /*1f80*/  LDCU UR25, c[0x0][0x374] ;  /* 0x00006e80ff1977ac */ /* 0x000f620008000800 */
[----:B------:R-:W1:Y:S01]  /*1f90*/  S2R R0, SR_LANEID ;  /* 0x0000000000007919 */ /* 0x000e620000000000 */
[----:B------:R-:W5:Y:S01]  /*1fa0*/  LDCU UR16, c[0x0][0x370] ;  /* 0x00006e00ff1077ac */ /* 0x000f620008000800 */
[----:B------:R-:W1:Y:S07]  /*1fb0*/  LDCU UR12, c[0x0][0x378] ;  /* 0x00006f00ff0c77ac */ /* 0x000e6e0008000800 */
[----:B-1----:R-:W-:Y:S01]  /*1fc0*/  IMAD.U32 R2, RZ, RZ, UR10 ;  /* 0x0000000aff027e24 */ /* 0x002fe2000f8e00ff */
[----:B--2---:R-:W-:Y:S01]  /*1fd0*/  UIMAD.WIDE.U32 UR4, UR19, UR7, URZ ;  /* 0x00000007130472a5 */ /* 0x004fe2000f8e00ff */
[----:B------:R-:W1:Y:S02]  /*1fe0*/  LDCU.64 UR30, c[0x0][0x348] ;  /* 0x00006900ff1e77ac */ /* 0x000e640008000a00 */
[----:B------:R-:W-:Y:S01]  /*1ff0*/  IMAD R3, R2, 0x400, R3 ;  /* 0x0000040002037824 */ /* 0x000fe200078e0203 */
[----:B------:R-:W-:-:S03]  /*2000*/  UIADD3 UR4, UPT, UPT, UR19, -UR5, URZ ;  /* 0x8000000513047290 */ /* 0x000fc6000fffe0ff */
[----:B------:R-:W-:Y:S01]  /*2010*/  VIADD R3, R3, UR17 ;  /* 0x0000001103037c36 */ /* 0x000fe20008000000 */
[----:B------:R-:W-:Y:S01]  /*2020*/  UMOV UR28, 0x400 ;  /* 0x00000400001c7882 */ /* 0x000fe20000000000 */
[----:B------:R-:W-:Y:S01]  /*2030*/  UMOV UR24, 0x400 ;  /* 0x0000040000187882 */ /* 0x000fe20000000000 */
[----:B------:R-:W-:Y:S01]  /*2040*/  USHF.R.U32.HI UR4, URZ, UR23, UR4 ;  /* 0x00000017ff047299 */ /* 0x000fe20008011604 */
[C---:B------:R-:W-:Y:S01]  /*2050*/  VIADD R2, R3.reuse, 0x410 ;  /* 0x0000041003027836 */ /* 0x040fe20000000000 */
[----:B---3--:R-:W-:Y:S01]  /*2060*/  USHF.L.U32 UR18, UR18, 0x7, URZ ;  /* 0x0000000712127899 */ /* 0x008fe200080006ff */
[----:B------:R-:W-:Y:S01]  /*2070*/  VIADD R3, R3, 0x400 ;  /* 0x0000040003037836 */ /* 0x000fe20000000000 */
[----:B------:R-:W-:Y:S02]  /*2080*/  UIADD3 UR4, UPT, UPT, UR5, UR4, URZ ;  /* 0x0000000405047290 */ /* 0x000fe4000fffe0ff */
[----:B------:R-:W-:Y:S01]  /*2090*/  SHF.R.U32.HI R37, RZ, 0x3, R2 ;  /* 0x00000003ff257819 */ /* 0x000fe20000011602 */
[----:B------:R-:W-:Y:S01]  /*20a0*/  UMOV UR29, 0x400 ;  /* 0x00000400001d7882 */ /* 0x000fe20000000000 */
[----:B------:R-:W-:Y:S01]  /*20b0*/  USHF.R.U32.HI UR4, URZ, UR22, UR4 ;  /* 0x00000016ff047299 */ /* 0x000fe20008011604 */
[----:B------:R-:W-:Y:S01]  /*20c0*/  SHF.R.U32.HI R36, RZ, 0x3, R3 ;  /* 0x00000003ff247819 */ /* 0x000fe20000011603 */
[----:B------:R-:W2:Y:S01]  /*20d0*/  LDCU.64 UR26, c[0x0][0x358] ;  /* 0x00006b00ff1a77ac */ /* 0x000ea20008000a00 */
[----:B------:R-:W-:-:S02]  /*20e0*/  LOP3.LUT R37, R2, 0x10, R37, 0x78, !PT ;  /* 0x0000001002257812 */ /* 0x000fc400078e7825 */
[----:B------:R-:W-:Y:S01]  /*20f0*/  LOP3.LUT R36, R3, 0x10, R36, 0x78, !PT ;  /* 0x0000001003247812 */ /* 0x000fe200078e7824 */
[----:B------:R-:W-:Y:S01]  /*2100*/  UIADD3 UR4, UPT, UPT, -UR4, URZ, URZ ;  /* 0x000000ff04047290 */ /* 0x000fe2000fffe1ff */
[----:B------:R-:W-:Y:S01]  /*2110*/  IMAD.MOV.U32 R3, RZ, RZ, RZ ;  /* 0x000000ffff037224 */ /* 0x000fe200078e00ff */
[----:B------:R-:W-:Y:S02]  /*2120*/  ULOP3.LUT UR18, UR18, 0x80, URZ, 0xc0, !UPT ;  /* 0x0000008012127892 */ /* 0x000fe4000f8ec0ff */
[----:B------:R-:W-:Y:S02]  /*2130*/  UIMAD UR6, UR6, UR4, UR19 ;  /* 0x00000004060672a4 */ /* 0x000fe4000f8e0213 */
[----:B------:R-:W-:Y:S02]  /*2140*/  ULEA UR17, UR10, UR17, 0x2 ;  /* 0x000000110a117291 */ /* 0x000fe4000f8e10ff */
[----:B----4-:R-:W-:-:S03]  /*2150*/  UIMAD.WIDE.U32 UR8, UR6, UR8, URZ ;  /* 0x00000008060872a5 */ /* 0x010fc6000f8e00ff */
[----:B------:R-:W3:Y:S01]  /*2160*/  LDCU.64 UR4, c[0x0][0x660] ;  /* 0x0000cc00ff0477ac */ /* 0x000ee20008000a00 */
[----:B------:R-:W-:-:S04]  /*2170*/  UIADD3 UR7, UPT, UPT, UR6, -UR9, URZ ;  /* 0x8000000906077290 */ /* 0x000fc8000fffe0ff */
[----:B------:R-:W-:-:S04]  /*2180*/  USHF.R.U32.HI UR7, URZ, UR21, UR7 ;  /* 0x00000015ff077299 */ /* 0x000fc80008011607 */
[----:B------:R-:W-:-:S04]  /*2190*/  UIADD3 UR7, UPT, UPT, UR9, UR7, URZ ;  /* 0x0000000709077290 */ /* 0x000fc8000fffe0ff */
[----:B------:R-:W-:-:S04]  /*21a0*/  USHF.R.U32.HI UR11, URZ, UR13, UR7 ;  /* 0x0000000dff0b7299 */ /* 0x000fc80008011607 */
[----:B---3--:R-:W-:-:S07]  /*21b0*/  UIMAD.WIDE.U32 UR8, UR11, UR5, URZ ;  /* 0x000000050b0872a5 */ /* 0x008fce000f8e00ff */
[----:B------:R-:W-:Y:S02]  /*21c0*/  UMOV UR7, UR9 ;  /* 0x0000000900077c82 */ /* 0x000fe40008000000 */
[----:B------:R-:W-:Y:S02]  /*21d0*/  UIADD3 UR5, UPT, UPT, UR11, -UR7, URZ ;  /* 0x800000070b057290 */ /* 0x000fe4000fffe0ff */
[----:B------:R-:W3:Y:S02]  /*21e0*/  S2UR UR9, SR_CgaCtaId ;  /* 0x00000000000979c3 */ /* 0x000ee40000008800 */
[----:B------:R-:W-:-:S04]  /*21f0*/  USHF.R.U32.HI UR5, URZ, UR15, UR5 ;  /* 0x0000000fff057299 */ /* 0x000fc80008011605 */
[----:B------:R-:W-:Y:S02]  /*2200*/  UIADD3 UR5, UPT, UPT, UR7, UR5, URZ ;  /* 0x0000000507057290 */ /* 0x000fe4000fffe0ff */
[----:B------:R-:W4:Y:S02]  /*2210*/  S2UR UR7, SR_CgaCtaId ;  /* 0x00000000000779c3 */ /* 0x000f240000008800 */
[----:B------:R-:W-:-:S04]  /*2220*/  USHF.R.U32.HI UR5, URZ, UR14, UR5 ;  /* 0x0000000eff057299 */ /* 0x000fc80008011605 */
[----:B------:R-:W-:Y:S02]  /*2230*/  UIADD3 UR5, UPT, UPT, -UR5, URZ, URZ ;  /* 0x000000ff05057290 */ /* 0x000fe4000fffe1ff */
[----:B------:R-:W2:Y:S02]  /*2240*/  S2UR UR8, SR_CgaCtaId ;  /* 0x00000000000879c3 */ /* 0x000ea40000008800 */
[----:B------:R-:W-:Y:S02]  /*2250*/  UIMAD UR4, UR4, UR5, UR11 ;  /* 0x00000005040472a4 */ /* 0x000fe4000f8e020b */
[----:B------:R-:W-:Y:S02]  /*2260*/  UIADD3 UR11, UPT, UPT, -UR11, URZ, URZ ;  /* 0x000000ff0b0b7290 */ /* 0x000fe4000fffe1ff */
[----:B---3--:R-:W-:-:S03]  /*2270*/  ULEA UR9, UR9, UR24, 0x18 ;  /* 0x0000001809097291 */ /* 0x008fc6000f8ec0ff */
[----:B------:R-:W3:Y:S01]  /*2280*/  LDCU UR5, c[0x0][0x654] ;  /* 0x0000ca80ff0577ac */ /* 0x000ee20008000800 */
[----:B-1----:R-:W-:Y:S02]  /*2290*/  UIADD3 UR24, UP0, UPT, UR30, 0x240, URZ ;  /* 0x000002401e187890 */ /* 0x002fe4000ff1e0ff */
[----:B----4-:R-:W-:Y:S02]  /*22a0*/  ULEA UR7, UR7, UR28, 0x18 ;  /* 0x0000001c07077291 */ /* 0x010fe4000f8ec0ff */
[----:B-----5:R-:W-:Y:S02]  /*22b0*/  UIMAD UR28, UR25, UR16, URZ ;  /* 0x00000010191c72a4 */ /* 0x020fe4000f8e02ff */
[----:B------:R-:W-:Y:S02]  /*22c0*/  UIADD3.X UR25, UPT, UPT, URZ, UR31, URZ, UP0, !UPT ;  /* 0x0000001fff197290 */ /* 0x000fe400087fe4ff */
[----:B------:R-:W-:Y:S02]  /*22d0*/  UIMAD UR12, UR28, UR12, URZ ;  /* 0x0000000c1c0c72a4 */ /* 0x000fe4000f8e02ff */
[----:B--2---:R-:W-:-:S02]  /*22e0*/  ULEA UR8, UR8, UR29, 0x18 ;  /* 0x0000001d08087291 */ /* 0x004fc4000f8ec0ff */
[----:B------:R-:W-:Y:S02]  /*22f0*/  ULEA.HI UR12, UR12, UR12, URZ, 0x1 ;  /* 0x0000000c0c0c7291 */ /* 0x000fe4000f8f08ff */
[----:B---3--:R-:W-:Y:S02]  /*2300*/  UIMAD UR6, UR5, UR11, UR6 ;  /* 0x0000000b050672a4 */ /* 0x008fe4000f8e0206 */
[----:B------:R-:W-:Y:S02]  /*2310*/  ULEA UR16, UR10, UR20, 0x15 ;  /* 0x000000140a107291 */ /* 0x000fe4000f8ea8ff */
[----:B------:R-:W-:Y:S02]  /*2320*/  USHF.R.S32.HI UR12, URZ, 0x1, UR12 ;  /* 0x00000001ff0c7899 */ /* 0x000fe4000801140c */
[----:B------:R-:W-:Y:S01]  /*2330*/  UISETP.NE.AND UP0, UPT, UR10, URZ, UPT ;  /* 0x000000ff0a00728c */ /* 0x000fe2000bf05270 */
[----:B------:R-:W-:-:S10]  /*2340*/  UMOV UR11, URZ ;  /* 0x000000ff000b7c82 */ /* 0x000fd40008000000 */
.L_x_40:
[----:B-1----:R-:W1:Y:S01]  /*2350*/  S2R R2, SR_CgaCtaId ;  /* 0x0000000000027919 */ /* 0x002e620000008800 */
[----:B------:R-:W-:Y:S01]  /*2360*/  MOV R5, 0x400 ;  /* 0x0000040000057802 */ /* 0x000fe20000000f00 */
[----:B------:R-:W-:Y:S01]  /*2370*/  IMAD.U32 R4, R3, -0x80000000, RZ ;  /* 0x8000000003047824 */ /* 0x000fe200078e00ff */
[----:B------:R-:W-:Y:S02]  /*2380*/  ULEA UR6, UR6, UR18, 0x8 ;  /* 0x0000001206067291 */ /* 0x000fe4000f8e40ff */
[----:B------:R-:W-:Y:S01]  /*2390*/  USHF.L.U32 UR5, UR4, 0x8, URZ ;  /* 0x0000000804057899 */ /* 0x000fe200080006ff */
[----:B-1----:R-:W-:-:S04]  /*23a0*/  LEA R5, R2, R5, 0x18 ;  /* 0x0000000502057211 */ /* 0x002fc800078ec0ff */
[----:B------:R-:W1:Y:S02]  /*23b0*/  SYNCS.PHASECHK.TRANS64.TRYWAIT P0, [R5+URZ+0x40], R4 ;  /* 0x00004004050075a7 */ /* 0x000e6400080011ff */
[----:B-1-3--:R-:W-:Y:S05]  /*23c0*/  @!P0 BRA `(.L_x_35) ;  /* 0x0000000c00388947 */ /* 0x00afea0003800000 */
.L_x_52:
[----:B------:R-:W-:Y:S01]  /*23d0*/  USHF.L.U32 UR30, UR11, 0x3, URZ ;  /* 0x000000030b1e7899 */ /* 0x000fe200080006ff */
[----:B------:R-:W-:-:S03]  /*23e0*/  HFMA2 R2, -RZ, RZ, 0, 0 ;  /* 0x00000000ff027431 */ /* 0x000fc600000001ff */
[----:B------:R-:W-:-:S04]  /*23f0*/  UIMAD.WIDE UR28, UR30, 0x66666667, URZ ;  /* 0x666666671e1c78a5 */ /* 0x000fc8000f8e02ff */
[----:B------:R-:W-:-:S03]  /*2400*/  USHF.R.S32.HI UR4, URZ, 0x1, UR29 ;  /* 0x00000001ff047899 */ /* 0x000fc6000801141d */
[----:B------:R-:W-:Y:S01]  /*2410*/  UMOV UR28, UR16 ;  /* 0x00000010001c7c82 */ /* 0x000fe20008000000 */
[----:B------:R-:W-:-:S03]  /*2420*/  ULEA.HI UR4, UR29, UR4, URZ, 0x1 ;  /* 0x000000041d047291 */ /* 0x000fc6000f8f08ff */
[----:B------:R-:W-:Y:S01]  /*2430*/  UMOV UR29, URZ ;  /* 0x000000ff001d7c82 */ /* 0x000fe20008000000 */
[----:B------:R-:W-:-:S12]  /*2440*/  UIMAD UR30, UR4, -0x5, UR30 ;  /* 0xfffffffb041e78a4 */ /* 0x000fd8000f8e021e */
.L_x_37:
[----:B-1----:R-:W1:Y:S02]  /*2450*/  LDTM.x32 R4, tmem[UR28] ;  /* 0x0000001c000479ee */ /* 0x002e6400082c0000 */
[C---:B-1----:R-:W-:Y:S02]  /*2460*/  FMNMX.NAN R38, |R19|.reuse, |R35|, !PT ;  /* 0x4000002313267209 */ /* 0x042fe40007820200 */
[----:B------:R-:W-:Y:S02]  /*2470*/  F2FP.SATFINITE.E4M3.F32.PACK_AB_MERGE_C R19, R19, R18, RZ ;  /* 0x000000121313723e */ /* 0x000fe400048070ff */
[-C--:B------:R-:W-:Y:S02]  /*2480*/  FMNMX.NAN R39, |R18|, |R34|.reuse, !PT ;  /* 0x4000002212277209 */ /* 0x080fe40007820200 */
[----:B------:R-:W-:Y:S02]  /*2490*/  F2FP.SATFINITE.E4M3.F32.PACK_AB_MERGE_C R34, R35, R34, RZ ;  /* 0x000000222322723e */ /* 0x000fe400048070ff */
[----:B------:R-:W-:-:S02]  /*24a0*/  F2FP.SATFINITE.E4M3.F32.PACK_AB_MERGE_C R18, R17, R16, RZ ;  /* 0x000000101112723e */ /* 0x000fc400048070ff */
[----:B------:R-:W-:Y:S02]  /*24b0*/  FMNMX.NAN R41, |R16|, |R32|, !PT ;  /* 0x4000002010297209 */ /* 0x000fe40007820200 */
[----:B------:R-:W-:Y:S02]  /*24c0*/  FMNMX.NAN R40, |R17|, |R33|, !PT ;  /* 0x4000002111287209 */ /* 0x000fe40007820200 */
[----:B------:R-:W-:Y:S02]  /*24d0*/  FMNMX.NAN R16, |R15|, |R31|, !PT ;  /* 0x4000001f0f107209 */ /* 0x000fe40007820200 */
[----:B------:R-:W-:Y:S02]  /*24e0*/  F2FP.SATFINITE.E4M3.F32.PACK_AB_MERGE_C R43, R13, R12, RZ ;  /* 0x0000000c0d2b723e */ /* 0x000fe400048070ff */
[----:B------:R-:W-:Y:S02]  /*24f0*/  FMNMX.NAN R35, |R12|, |R28|, !PT ;  /* 0x4000001c0c237209 */ /* 0x000fe40007820200 */
[----:B------:R-:W-:-:S02]  /*2500*/  FMNMX3.NAN R38, |R11|, |R27|, R38, !PT ;  /* 0x4000001b0b267276 */ /* 0x000fc40007820226 */
[-C--:B------:R-:W-:Y:S02]  /*2510*/  FMNMX.NAN R17, |R14|, |R30|.reuse, !PT ;  /* 0x4000001e0e117209 */ /* 0x080fe40007820200 */
[----:B------:R-:W-:Y:S02]  /*2520*/  F2FP.SATFINITE.E4M3.F32.PACK_AB_MERGE_C R31, R31, R30, RZ ;  /* 0x0000001e1f1f723e */ /* 0x000fe400048070ff */
[----:B------:R-:W-:Y:S02]  /*2530*/  F2FP.SATFINITE.E4M3.F32.PACK_AB_MERGE_C R27, R27, R26, RZ ;  /* 0x0000001a1b1b723e */ /* 0x000fe400048070ff */
[----:B------:R-:W-:Y:S02]  /*2540*/  F2FP.SATFINITE.E4M3.F32.PACK_AB_MERGE_C R12, R25, R24, RZ ;  /* 0x00000018190c723e */ /* 0x000fe400048070ff */
[----:B------:R-:W-:Y:S02]  /*2550*/  F2FP.SATFINITE.E4M3.F32.PACK_AB_MERGE_C R33, R33, R32, RZ ;  /* 0x000000202121723e */ /* 0x000fe400048070ff */
[----:B------:R-:W-:-:S02]  /*2560*/  FMNMX.NAN R30, |R13|, |R29|, !PT ;  /* 0x4000001d0d1e7209 */ /* 0x000fc40007820200 */
[----:B------:R-:W-:Y:S02]  /*2570*/  F2FP.SATFINITE.E4M3.F32.PACK_AB_MERGE_C R32, R15, R14, RZ ;  /* 0x0000000e0f20723e */ /* 0x000fe400048070ff */
[----:B------:R-:W-:Y:S02]  /*2580*/  F2FP.SATFINITE.E4M3.F32.PACK_AB_MERGE_C R13, R11, R10, RZ ;  /* 0x0000000a0b0d723e */ /* 0x000fe400048070ff */
[----:B------:R-:W-:Y:S02]  /*2590*/  FMNMX3.NAN R39, |R10|, |R26|, R39, !PT ;  /* 0x4000001a0a277276 */ /* 0x000fe40007820227 */
[C---:B------:R-:W-:Y:S02]  /*25a0*/  F2FP.SATFINITE.E4M3.F32.PACK_AB_MERGE_C R10, R9.reuse, R8, RZ ;  /* 0x00000008090a723e */ /* 0x040fe400048070ff */
[----:B------:R-:W-:Y:S02]  /*25b0*/  FMNMX3.NAN R40, |R9|, |R25|, R40, !PT ;  /* 0x4000001909287276 */ /* 0x000fe40007820228 */
[----:B------:R-:W-:-:S02]  /*25c0*/  FMNMX3.NAN R41, |R8|, |R24|, R41, !PT ;  /* 0x4000001808297276 */ /* 0x000fc40007820229 */
[----:B------:R-:W-:Y:S01]  /*25d0*/  PRMT R15, R18, 0x5410, R19 ;  /* 0x00005410120f7816 */ /* 0x000fe20000000013 */
[----:B------:R-:W-:Y:S01]  /*25e0*/  IMAD.U32 R18, RZ, RZ, UR30 ;  /* 0x0000001eff127e24 */ /* 0x000fe2000f8e00ff */
[----:B------:R-:W-:Y:S02]  /*25f0*/  PRMT R9, R12, 0x5410, R27 ;  /* 0x000054100c097816 */ /* 0x000fe4000000001b */
[----:B------:R-:W-:Y:S02]  /*2600*/  F2FP.SATFINITE.E4M3.F32.PACK_AB_MERGE_C R19, R23, R22, RZ ;  /* 0x000000161713723e */ /* 0x000fe400048070ff */
[----:B------:R-:W-:Y:S02]  /*2610*/  F2FP.SATFINITE.E4M3.F32.PACK_AB_MERGE_C R8, R21, R20, RZ ;  /* 0x000000141508723e */ /* 0x000fe400048070ff */
[----:B------:R-:W-:Y:S02]  /*2620*/  F2FP.SATFINITE.E4M3.F32.PACK_AB_MERGE_C R25, R7, R6, RZ ;  /* 0x000000060719723e */ /* 0x000fe400048070ff */
[----:B------:R-:W-:-:S02]  /*2630*/  F2FP.SATFINITE.E4M3.F32.PACK_AB_MERGE_C R12, R5, R4, RZ ;  /* 0x00000004050c723e */ /* 0x000fc400048070ff */
[----:B------:R-:W-:Y:S02]  /*2640*/  F2FP.SATFINITE.E4M3.F32.PACK_AB_MERGE_C R28, R29, R28, RZ ;  /* 0x0000001c1d1c723e */ /* 0x000fe400048070ff */
[----:B------:R-:W-:Y:S01]  /*2650*/  PRMT R8, R8, 0x5410, R19 ;  /* 0x0000541008087816 */ /* 0x000fe20000000013 */
[----:B------:R-:W-:Y:S01]  /*2660*/  IMAD R19, R18, 0x1000, R36 ;  /* 0x0000100012137824 */ /* 0x000fe200078e0224 */
[----:B------:R-:W-:Y:S01]  /*2670*/  PRMT R13, R10, 0x5410, R13 ;  /* 0x000054100a0d7816 */ /* 0x000fe2000000000d */
[----:B------:R-:W-:Y:S01]  /*2680*/  IMAD R18, R18, 0x1000, R37 ;  /* 0x0000100012127824 */ /* 0x000fe200078e0225 */
[----:B------:R-:W-:Y:S02]  /*2690*/  PRMT R12, R12, 0x5410, R25 ;  /* 0x000054100c0c7816 */ /* 0x000fe40000000019 */
[----:B------:R-:W-:Y:S02]  /*26a0*/  PRMT R14, R43, 0x5410, R32 ;  /* 0x000054102b0e7816 */ /* 0x000fe40000000020 */
[----:B------:R-:W-:-:S02]  /*26b0*/  PRMT R11, R33, 0x5410, R34 ;  /* 0x00005410210b7816 */ /* 0x000fc40000000022 */
[----:B------:R-:W-:Y:S01]  /*26c0*/  PRMT R10, R28, 0x5410, R31 ;  /* 0x000054101c0a7816 */ /* 0x000fe2000000001f */
[----:B------:R1:W-:Y:S01]  /*26d0*/  STS.128 [R19], R12 ;  /* 0x0000000c13007388 */ /* 0x0003e20000000c00 */
[----:B------:R-:W-:Y:S02]  /*26e0*/  FMNMX3.NAN R7, |R7|, |R23|, R16, !PT ;  /* 0x4000001707077276 */ /* 0x000fe40007820210 */
[----:B------:R-:W-:Y:S01]  /*26f0*/  FMNMX3.NAN R6, |R6|, |R22|, R17, !PT ;  /* 0x4000001606067276 */ /* 0x000fe20007820211 */
[----:B------:R1:W-:Y:S01]  /*2700*/  STS.128 [R18], R8 ;  /* 0x0000000812007388 */ /* 0x0003e20000000c00 */
[----:B------:R-:W-:Y:S01]  /*2710*/  FMNMX3.NAN R5, |R5|, |R21|, R30, !PT ;  /* 0x4000001505057276 */ /* 0x000fe2000782021e */
[----:B------:R2:W-:Y:S06]  /*2720*/  MEMBAR.ALL.CTA ;  /* 0x0000000000007992 */ /* 0x0005ec0000008000 */
[----:B--2---:R-:W2:Y:S02]  /*2730*/  FENCE.VIEW.ASYNC.S ;  /* 0x00000000000073c6 */ /* 0x004ea40000000000 */
[----:B--2---:R-:W-:Y:S06]  /*2740*/  BAR.SYNC.DEFER_BLOCKING 0x2, 0x80 ;  /* 0x0082000000007b1d */ /* 0x004fec0000010000 */
[----:B------:R-:W-:Y:S05]  /*2750*/  BRA.U UP0, `(.L_x_36) ;  /* 0x0000000100147547 */ /* 0x000fea000b800000 */
[----:B------:R-:W-:-:S04]  /*2760*/  ULEA UR4, UR30, UR9, 0xc ;  /* 0x000000091e047291 */ /* 0x000fc8000f8e60ff */
[----:B------:R-:W-:-:S09]  /*2770*/  UIADD3 UR4, UPT, UPT, UR4, 0x400, URZ ;  /* 0x0000040004047890 */ /* 0x000fd2000fffe0ff */
[----:B------:R2:W-:Y:S01]  /*2780*/  UTMASTG.2D [UR4], [UR24], desc[URZ] ;  /* 0x0000ff04180073b5 */ /* 0x0005e20008009000 */
[----:B------:R0:W-:Y:S01]  /*2790*/  UTMACMDFLUSH ;  /* 0x00000000000079b7 */ /* 0x0001e20000000000 */
[----:B--2---:R-:W-:-:S04]  /*27a0*/  DEPBAR.LE SB0, 0x4 ;  /* 0x000081000000791a */ /* 0x004fc80000000000 */
.L_x_36:
[----:B------:R-:W-:Y:S01]  /*27b0*/  BAR.SYNC.DEFER_BLOCKING 0x2, 0x80 ;  /* 0x0082000000007b1d */ /* 0x000fe20000010000 */
[----:B------:R-:W-:Y:S01]  /*27c0*/  UIADD3 UR30, UPT, UPT, UR30, 0x1, URZ ;  /* 0x000000011e1e7890 */ /* 0x000fe2000fffe0ff */
[----:B------:R-:W-:Y:S01]  /*27d0*/  FMNMX.NAN R7, R38, R7, !PT ;  /* 0x0000000726077209 */ /* 0x000fe20007820000 */
[----:B------:R-:W-:Y:S01]  /*27e0*/  UIADD3 UR29, UPT, UPT, UR29, 0x1, URZ ;  /* 0x000000011d1d7890 */ /* 0x000fe2000fffe0ff */
[----:B------:R-:W-:Y:S01]  /*27f0*/  FMNMX3.NAN R4, |R4|, |R20|, R35, !PT ;  /* 0x4000001404047276 */ /* 0x000fe20007820223 */
[----:B------:R-:W-:Y:S01]  /*2800*/  UISETP.NE.AND UP1, UPT, UR30, 0x5, UPT ;  /* 0x000000051e00788c */ /* 0x000fe2000bf25270 */
[----:B------:R-:W-:Y:S01]  /*2810*/  FMNMX.NAN R6, R39, R6, !PT ;  /* 0x0000000627067209 */ /* 0x000fe20007820000 */
[----:B------:R-:W-:Y:S01]  /*2820*/  UIADD3 UR28, UPT, UPT, UR28, 0x20, URZ ;  /* 0x000000201c1c7890 */ /* 0x000fe2000fffe0ff */
[----:B------:R-:W-:Y:S01]  /*2830*/  FMNMX3.NAN R5, R5, R40, R7, !PT ;  /* 0x0000002805057276 */ /* 0x000fe20007820007 */
[----:B------:R-:W-:Y:S01]  /*2840*/  USEL UR30, UR30, URZ, UP1 ;  /* 0x000000ff1e1e7287 */ /* 0x000fe20008800000 */
[----:B------:R-:W-:Y:S01]  /*2850*/  FMNMX3.NAN R4, R4, R41, R6, !PT ;  /* 0x0000002904047276 */ /* 0x000fe20007820006 */
[----:B------:R-:W-:-:S02]  /*2860*/  UISETP.NE.AND UP1, UPT, UR29, 0x8, UPT ;  /* 0x000000081d00788c */ /* 0x000fc4000bf25270 */
[----:B------:R-:W-:Y:S01]  /*2870*/  UIADD3 UR5, UPT, UPT, UR5, 0x20, URZ ;  /* 0x0000002005057890 */ /* 0x000fe2000fffe0ff */
[----:B------:R-:W-:-:S04]  /*2880*/  FMNMX3.NAN R5, R4, R5, RZ, !PT ;  /* 0x0000000504057276 */ /* 0x000fc800078200ff */
[----:B------:R-:W-:Y:S02]  /*2890*/  FMNMX R2, R5, R2, !PT ;  /* 0x0000000205027209 */ /* 0x000fe40007800000 */
[----:B------:R-:W-:Y:S05]  /*28a0*/  BRA.U UP1, `(.L_x_37) ;  /* 0xfffffff901e87547 */ /* 0x000fea000b83ffff */
[----:B------:R-:W-:Y:S01]  /*28b0*/  CREDUX.MAX.S32 UR4, R2 ;  /* 0x00000000020472cc */ /* 0x000fe20000000200 */
[----:B------:R-:W-:Y:S01]  /*28c0*/  BSSY.RECONVERGENT B0, `(.L_x_38) ;  /* 0x000000c000007945 */ /* 0x000fe20003800200 */
[----:B------:R-:W-:-:S11]  /*28d0*/  ISETP.NE.AND P0, PT, R0, RZ, PT ;  /* 0x000000ff0000720c */ /* 0x000fd60003f05270 */
[----:B------:R-:W-:-:S05]  /*28e0*/  IMAD.U32 R2, RZ, RZ, UR4 ;  /* 0x00000004ff027e24 */ /* 0x000fca000f8e00ff */
[----:B------:R2:W-:Y:S01]  /*28f0*/  @!P0 STS [UR17+0x38400], R2 ;  /* 0x03840002ff008988 */ /* 0x0005e20008000811 */
[----:B------:R-:W-:Y:S01]  /*2900*/  BAR.SYNC.DEFER_BLOCKING 0x2, 0x80 ;  /* 0x0082000000007b1d */ /* 0x000fe20000010000 */
[----:B------:R-:W-:-:S13]  /*2910*/  LOP3.LUT P0, RZ, R0, UR10, RZ, 0xfc, !PT ;  /* 0x0000000a00ff7c12 */ /* 0x000fda000f80fcff */
[----:B------:R-:W-:Y:S05]  /*2920*/  @P0 BRA `(.L_x_39) ;  /* 0x0000000000140947 */ /* 0x000fea0003800000 */
[----:B------:R-:W3:Y:S01]  /*2930*/  LDS.128 R4, [UR8+0x38400] ;  /* 0x03840008ff047984 */ /* 0x000ee20008000c00 */
[----:B-1----:R-:W1:Y:S01]  /*2940*/  LDC.64 R8, c[0x0][0x640] ;  /* 0x00019000ff087b82 */ /* 0x002e620000000a00 */
[----:B---3--:R-:W-:-:S04]  /*2950*/  FMNMX3 R4, R4, RZ, R5, !PT ;  /* 0x000000ff04047276 */ /* 0x008fc80007800005 */
[----:B------:R-:W-:-:S05]  /*2960*/  FMNMX3 R7, R4, R6, R7, !PT ;  /* 0x0000000604077276 */ /* 0x000fca0007800007 */
[----:B-1----:R3:W-:Y:S02]  /*2970*/  REDG.E.MAX.S32.STRONG.GPU desc[UR26][R8.64], R7 ;  /* 0x000000070800798e */ /* 0x0027e4000d12e31a */
.L_x_39:
[----:B------:R-:W-:Y:S05]  /*2980*/  BSYNC.RECONVERGENT B0 ;  /* 0x0000000000007941 */ /* 0x000fea0003800200 */
.L_x_38:
[----:B------:R-:W4:Y:S01]  /*2990*/  LDCU.64 UR4, c[0x0][0x648] ;  /* 0x0000c900ff0477ac */ /* 0x000f220008000a00 */
[----:B------:R-:W-:Y:S01]  /*29a0*/  LOP3.LUT R3, R3, 0x1, RZ, 0x3c, !PT ;  /* 0x0000000103037812 */ /* 0x000fe200078e3cff */
[----:B------:R-:W-:Y:S01]  /*29b0*/  UIADD3 UR19, UPT, UPT, UR12, UR19, URZ ;  /* 0x000000130c137290 */ /* 0x000fe2000fffe0ff */
[----:B------:R-:W-:-:S03]  /*29c0*/  ELECT P0, URZ, PT ;  /* 0x0000000000ff782f */ /* 0x000fc60003800000 */
[----:B------:R-:W-:Y:S02]  /*29d0*/  UISETP.GE.AND UP1, UPT, UR19, 0x100, UPT ;  /* 0x000001001300788c */ /* 0x000fe4000bf26270 */
[----:B------:R-:W-:Y:S02]  /*29e0*/  UIADD3 UR11, UPT, UPT, UR11, 0x1, URZ ;  /* 0x000000010b0b7890 */ /* 0x000fe4000fffe0ff */
[----:B----4-:R-:W-:-:S06]  /*29f0*/  UIMAD.WIDE.U32 UR28, UR19, UR5, URZ ;  /* 0x00000005131c72a5 */ /* 0x010fcc000f8e00ff */
[----:B--2---:R-:W-:Y:S01]  /*2a00*/  @P0 IMAD.MOV.U32 R2, RZ, RZ, 0x1 ;  /* 0x00000001ff020424 */ /* 0x004fe200078e00ff */
[----:B------:R-:W2:Y:S03]  /*2a10*/  LDCU UR5, c[0x0][0x658] ;  /* 0x0000cb00ff0577ac */ /* 0x000ea60008000800 */
[----:B------:R4:W-:Y:S01]  /*2a20*/  @P0 SYNCS.ARRIVE.TRANS64.ART0 RZ, [UR7+0x48], R2 ;  /* 0x00004802ffff09a7 */ /* 0x0009e20008500007 */
        /* <DEDUP_REMOVED lines=16> */
[----:B------:R-:W-:-:S04]  /*2b30*/  UIADD3 UR28, UPT, UPT, UR31, UR28, URZ ;  /* 0x0000001c1f1c7290 */ /* 0x000fc8000fffe0ff */
[----:B------:R-:W-:Y:S02]  /*2b40*/  USHF.R.U32.HI UR30, URZ, UR14, UR28 ;  /* 0x0000000eff1e7299 */ /* 0x000fe4000801161c */
[----:B------:R-:W-:Y:S02]  /*2b50*/  UIADD3 UR28, UPT, UPT, -UR29, URZ, URZ ;  /* 0x000000ff1d1c7290 */ /* 0x000fe4000fffe1ff */
[----:B------:R-:W-:Y:S02]  /*2b60*/  UIADD3 UR30, UPT, UPT, -UR30, URZ, URZ ;  /* 0x000000ff1e1e7290 */ /* 0x000fe4000fffe1ff */
[----:B--2---:R-:W-:Y:S02]  /*2b70*/  UIMAD UR6, UR5, UR28, UR6 ;  /* 0x0000001c050672a4 */ /* 0x004fe4000f8e0206 */
[----:B------:R-:W-:Y:S01]  /*2b80*/  UIMAD UR4, UR4, UR30, UR29 ;  /* 0x0000001e040472a4 */ /* 0x000fe2000f8e021d */
[----:B----4-:R-:W-:Y:S11]  /*2b90*/  BRA.U !UP1, `(.L_x_40) ;  /* 0xfffffff509ec7547 */ /* 0x010ff6000b83ffff */
.L_x_34:
[----:B------:R-:W-:Y:S01]  /*2ba0*/  BAR.SYNC.DEFER_BLOCKING 0x2, 0x80 ;  /* 0x0082000000007b1d */ /* 0x000fe20000010000 */
[----:B------:R-:W-:-:S04]  /*2bb0*/  ULOP3.LUT UR9, UR20, 0xffff, URZ, 0xc0, !UPT ;  /* 0x0000ffff14097892 */ /* 0x000fc8000f8ec0ff */
[----:B------:R-:W-:-:S03]  /*2bc0*/  USHF.R.U32.HI UR9, URZ, 0x5, UR9 ;  /* 0x00000005ff097899 */ /* 0x000fc60008011609 */
[----:B------:R-:W2:Y:S01]  /*2bd0*/  S2UR UR4, SR_CgaCtaId ;  /* 0x00000000000479c3 */ /* 0x000ea20000008800 */
[----:B------:R-:W-:Y:S01]  /*2be0*/  UMOV UR6, 0xffff ;  /* 0x0000ffff00067882 */ /* 0x000fe20000000000 */
[----:B------:R-:W-:Y:S02]  /*2bf0*/  UIADD3 UR8, UPT, UPT, UR9, 0x10, URZ ;  /* 0x0000001009087890 */ /* 0x000fe4000fffe0ff */
[----:B------:R-:W-:Y:S01]  /*2c00*/  USHF.L.U32 UR6, UR6, UR9, URZ ;  /* 0x0000000906067299 */ /* 0x000fe200080006ff */
[----:B------:R-:W-:Y:S01]  /*2c10*/  NOP ;  /* 0x0000000000007918 */ /* 0x000fe20000000000 */
[----:B------:R-:W-:Y:S02]  /*2c20*/  UMOV UR5, 0x50 ;  /* 0x0000005000057882 */ /* 0x000fe40000000000 */
[----:B--2---:R-:W-:-:S03]  /*2c30*/  ULEA UR4, UR4, UR5, 0x18 ;  /* 0x0000000504047291 */ /* 0x004fc6000f8ec0ff */
[----:B------:R-:W-:Y:S02]  /*2c40*/  UMOV UR5, 0x1 ;  /* 0x0000000100057882 */ /* 0x000fe40000000000 */
[----:B------:R-:W-:-:S04]  /*2c50*/  USHF.L.U32 UR8, UR5, UR8, URZ ;  /* 0x0000000805087299 */ /* 0x000fc800080006ff */
[----:B------:R-:W2:Y:S01]  /*2c60*/  LDS R0, [UR4] ;  /* 0x00000004ff007984 */ /* 0x000ea20008000800 */
[----:B------:R-:W-:-:S04]  /*2c70*/  ULOP3.LUT UR8, UR8, UR6, URZ, 0xfc, !UPT ;  /* 0x0000000608087292 */ /* 0x000fc8000f8efcff */
[----:B------:R-:W-:Y:S01]  /*2c80*/  ULOP3.LUT UR6, UR8, 0xffff, URZ, 0xc0, !UPT ;  /* 0x0000ffff08067892 */ /* 0x000fe2000f8ec0ff */
[----:B--2---:R-:W-:-:S13]  /*2c90*/  R2UR UR7, R0 ;  /* 0x00000000000772ca */ /* 0x004fda00000e0000 */
[----:B------:R-:W-:-:S04]  /*2ca0*/  ULOP3.LUT UR5, UR8, 0xffff, UR7, 0x80, !UPT ;  /* 0x0000ffff08057892 */ /* 0x000fc8000f8e8007 */
[----:B------:R-:W-:-:S09]  /*2cb0*/  UISETP.NE.AND UP0, UPT, UR5, UR6, UPT ;  /* 0x000000060500728c */ /* 0x000fd2000bf05270 */
[----:B------:R-:W-:Y:S05]  /*2cc0*/  BRA.U UP0, `(.L_x_41) ;  /* 0x00000001004c7547 */ /* 0x000fea000b800000 */
[----:B------:R-:W-:Y:S02]  /*2cd0*/  USHF.R.U32.HI UR5, URZ, 0x10, UR8 ;  /* 0x00000010ff057899 */ /* 0x000fe40008011608 */
[----:B------:R-:W-:-:S04]  /*2ce0*/  USHF.R.U32.HI UR6, URZ, 0x10, UR7 ;  /* 0x00000010ff067899 */ /* 0x000fc80008011607 */
[----:B------:R-:W-:-:S04]  /*2cf0*/  ULOP3.LUT UR6, UR6, UR5, URZ, 0xc0, !UPT ;  /* 0x0000000506067292 */ /* 0x000fc8000f8ec0ff */
[----:B------:R-:W-:-:S09]  /*2d00*/  UISETP.NE.AND UP0, UPT, UR6, UR5, UPT ;  /* 0x000000050600728c */ /* 0x000fd2000bf05270 */
[----:B------:R-:W-:Y:S05]  /*2d10*/  BRA.U UP0, `(.L_x_42) ;  /* 0x00000001002c7547 */ /* 0x000fea000b800000 */
[----:B-1----:R-:W1:Y:S01]  /*2d20*/  S2R R2, SR_LANEID ;  /* 0x0000000000027919 */ /* 0x002e620000000000 */
[----:B------:R-:W-:Y:S01]  /*2d30*/  ULOP3.LUT UR8, URZ, UR8, URZ, 0x33, !UPT ;  /* 0x00000008ff087292 */ /* 0x000fe2000f8e33ff */
[----:B------:R-:W-:Y:S02]  /*2d40*/  VOTEU.ANY UR6, UPT, PT ;  /* 0x0000000000067886 */ /* 0x000fe400038e0100 */
[----:B------:R-:W-:-:S03]  /*2d50*/  UFLO.U32 UR6, UR6 ;  /* 0x00000006000672bd */ /* 0x000fc600080e0000 */
[----:B------:R-:W-:-:S04]  /*2d60*/  IMAD.U32 R0, RZ, RZ, UR8 ;  /* 0x00000008ff007e24 */ /* 0x000fc8000f8e00ff */
[----:B------:R-:W2:Y:S02]  /*2d70*/  REDUX UR5, R0 ;  /* 0x00000000000573c4 */ /* 0x000ea40000000000 */
[----:B------:R4:W-:Y:S01]  /*2d80*/  UTCATOMSWS.AND URZ, UR8 ;  /* 0x0000000800ff79e3 */ /* 0x0009e20008000000 */
[----:B-1----:R-:W-:Y:S02]  /*2d90*/  ISETP.EQ.U32.AND P0, PT, R2, UR6, PT ;  /* 0x0000000602007c0c */ /* 0x002fe4000bf02070 */
[----:B--2---:R-:W-:-:S11]  /*2da0*/  MOV R2, UR5 ;  /* 0x0000000500027c02 */ /* 0x004fd60008000f00 */
[----:B------:R4:W-:Y:S01]  /*2db0*/  @P0 ATOMS.AND RZ, [UR4], R2 ;  /* 0x00000002ffff098c */ /* 0x0009e2000a800004 */
[----:B------:R-:W-:Y:S05]  /*2dc0*/  BRA `(.L_x_43) ;  /* 0x0000000000147947 */ /* 0x000fea0003800000 */
.L_x_42:
[----:B-1----:R-:W-:Y:S02]  /*2dd0*/  MOV R2, 0x2df0 ;  /* 0x00002df000027802 */ /* 0x002fe40000000f00 */
[----:B---3--:R-:W-:Y:S05]  /*2de0*/  CALL.REL.NOINC `($__internal_0_$__cuda_sm10x_tcgen05_guardrail_trap_col_being_dealloced_not_returned_by_alloc) ;  /* 0x0000000000cc7944 */ /* 0x008fea0003c00000 */
[----:B------:R-:W-:Y:S05]  /*2df0*/  BRA `(.L_x_43) ;  /* 0x0000000000087947 */ /* 0x000fea0003800000 */
.L_x_41:
[----:B-1----:R-:W-:Y:S02]  /*2e00*/  MOV R2, 0x2e20 ;  /* 0x00002e2000027802 */ /* 0x002fe40000000f00 */
[----:B---3--:R-:W-:Y:S05]  /*2e10*/  CALL.REL.NOINC `($__internal_2_$__cuda_sm10x_tcgen05_guardrail_trap_unallocated_columns_being_dealloced) ;  /* 0x0000000000d87944 */ /* 0x008fea0003c00000 */
.L_x_43:
[----:B------:R-:W-:Y:S01]  /*2e20*/  NOP ;  /* 0x0000000000007918 */ /* 0x000fe20000000000 */
[----:B------:R-:W-:-:S04]  /*2e30*/  DEPBAR.LE SB0, 0x0 ;  /* 0x000080000000791a */ /* 0x000fc80000000000 */
[----:B----4-:R-:W-:Y:S05]  /*2e40*/  EXIT ;  /* 0x000000000000794d */ /* 0x010fea0003800000 */
.L_x_17:
[----:B------:R-:W-:Y:S02]  /*2e50*/  MOV R6, UR4 ;  /* 0x0000000400067c02 */ /* 0x000fe40008000f00 */
[----:B------:R-:W-:Y:S02]  /*2e60*/  MOV R7, UR4 ;  /* 0x0000000400077c02 */ /* 0x000fe40008000f00 */
[----:B------:R-:W-:-:S07]  /*2e70*/  MOV R0, UR25 ;  /* 0x0000001900007c02 */ /* 0x000fce0008000f00 */
.L_x_44:
[----:B-1----:R1:W2:Y:S02]  /*2e80*/  SYNCS.PHASECHK.TRANS64.TRYWAIT P0, [R0+URZ+0x20], R7 ;  /* 0x00002007000075a7 */ /* 0x0022a400080011ff */
[----:B--2---:R-:W-:Y:S05]  /*2e90*/  @!P0 NANOSLEEP.SYNCS 0x989680 ;  /* 0x009896800000895d */ /* 0x004fea0003900000 */
[----:B------:R-:W2:Y:S02]  /*2ea0*/  @!P0 SYNCS.PHASECHK.TRANS64 P0, [R0+URZ+0x20], R7 ;  /* 0x00002007000085a7 */ /* 0x000ea400080010ff */
[----:B--2---:R-:W-:Y:S05]  /*2eb0*/  @!P0 BRA `(.L_x_44) ;  /* 0xfffffffc00f08947 */ /* 0x004fea000383ffff */
[----:B------:R-:W-:Y:S05]  /*2ec0*/  BRA `(.L_x_16) ;  /* 0xffffffdc00747947 */ /* 0x000fea000383ffff */
.L_x_20:
[----:B------:R-:W-:Y:S02]  /*2ed0*/  MOV R6, UR5 ;  /* 0x0000000500067c02 */ /* 0x000fe40008000f00 */
[----:B------:R-:W-:Y:S02]  /*2ee0*/  MOV R7, UR5 ;  /* 0x0000000500077c02 */ /* 0x000fe40008000f00 */
[----:B------:R-:W-:-:S07]  /*2ef0*/  MOV R0, UR4 ;  /* 0x0000000400007c02 */ /* 0x000fce0008000f00 */
.L_x_45:
[----:B-1----:R1:W5:Y:S02]  /*2f00*/  SYNCS.PHASECHK.TRANS64.TRYWAIT P0, [R0+URZ+0x20], R7 ;  /* 0x00002007000075a7 */ /* 0x00236400080011ff */
[----:B-----5:R-:W-:Y:S05]  /*2f10*/  @!P0 NANOSLEEP.SYNCS 0x989680 ;  /* 0x009896800000895d */ /* 0x020fea0003900000 */
[----:B------:R-:W5:Y:S02]  /*2f20*/  @!P0 SYNCS.PHASECHK.TRANS64 P0, [R0+URZ+0x20], R7 ;  /* 0x00002007000085a7 */ /* 0x000f6400080010ff */
[----:B-----5:R-:W-:Y:S05]  /*2f30*/  @!P0 BRA `(.L_x_45) ;  /* 0xfffffffc00f08947 */ /* 0x020fea000383ffff */
[----:B------:R-:W-:Y:S05]  /*2f40*/  BRA `(.L_x_46) ;  /* 0xffffffe000687947 */ /* 0x000fea000383ffff */
.L_x_23:
[----:B------:R-:W-:Y:S02]  /*2f50*/  MOV R0, UR12 ;  /* 0x0000000c00007c02 */ /* 0x000fe40008000f00 */
[-C--:B------:R-:W-:Y:S02]  /*2f60*/  MOV R6, R2.reuse ;  /* 0x0000000200067202 */ /* 0x080fe40000000f00 */
[----:B------:R-:W-:-:S07]  /*2f70*/  MOV R7, R2 ;  /* 0x0000000200077202 */ /* 0x000fce0000000f00 */
.L_x_47:
[----:B-1----:R1:W4:Y:S02]  /*2f80*/  SYNCS.PHASECHK.TRANS64.TRYWAIT P0, [R0+URZ+0x48], R7 ;  /* 0x00004807000075a7 */ /* 0x00232400080011ff */
[----:B----4-:R-:W-:Y:S05]  /*2f90*/  @!P0 NANOSLEEP.SYNCS 0x989680 ;  /* 0x009896800000895d */ /* 0x010fea0003900000 */
[----:B------:R-:W4:Y:S02]  /*2fa0*/  @!P0 SYNCS.PHASECHK.TRANS64 P0, [R0+URZ+0x48], R7 ;  /* 0x00004807000085a7 */ /* 0x000f2400080010ff */
[----:B----4-:R-:W-:Y:S05]  /*2fb0*/  @!P0 BRA `(.L_x_47) ;  /* 0xfffffffc00f08947 */ /* 0x010fea000383ffff */
[----:B------:R-:W-:Y:S05]  /*2fc0*/  BRA `(.L_x_48) ;  /* 0xffffffe400ac7947 */ /* 0x000fea000383ffff */
.L_x_25:
[----:B------:R-:W-:Y:S02]  /*2fd0*/  MOV R6, UR26 ;  /* 0x0000001a00067c02 */ /* 0x000fe40008000f00 */
[----:B------:R-:W-:Y:S02]  /*2fe0*/  MOV R7, UR26 ;  /* 0x0000001a00077c02 */ /* 0x000fe40008000f00 */
[----:B------:R-:W-:Y:S07]  /*2ff0*/  MOV R0, UR17 ;  /* 0x0000001100007c02 */ /* 0x000fee0008000f00 */
.L_x_49:
[----:B-1----:R1:W4:Y:S02]  /*3000*/  SYNCS.PHASECHK.TRANS64.TRYWAIT P1, [R0+URZ], R7 ;  /* 0x00000007000075a7 */ /* 0x00232400080211ff */
[----:B----4-:R-:W-:Y:S05]  /*3010*/  @!P1 NANOSLEEP.SYNCS 0x989680 ;  /* 0x009896800000995d */ /* 0x010fea0003900000 */
[----:B------:R-:W4:Y:S02]  /*3020*/  @!P1 SYNCS.PHASECHK.TRANS64 P1, [R0+URZ], R7 ;  /* 0x00000007000095a7 */ /* 0x000f2400080210ff */
[----:B----4-:R-:W-:Y:S05]  /*3030*/  @!P1 BRA `(.L_x_49) ;  /* 0xfffffffc00f09947 */ /* 0x010fea000383ffff */
[----:B------:R-:W-:Y:S05]  /*3040*/  BRA `(.L_x_24) ;  /* 0xffffffe800287947 */ /* 0x000fea000383ffff */
.L_x_28:
[----:B------:R-:W-:-:S07]  /*3050*/  MOV R7, R6 ;  /* 0x0000000600077202 */ /* 0x000fce0000000f00 */
.L_x_50:
[----:B-1----:R1:W4:Y:S02]  /*3060*/  SYNCS.PHASECHK.TRANS64.TRYWAIT P0, [R9+URZ+0x48], R7 ;  /* 0x00004807090075a7 */ /* 0x00232400080011ff */
[----:B----4-:R-:W-:Y:S05]  /*3070*/  @!P0 NANOSLEEP.SYNCS 0x989680 ;  /* 0x009896800000895d */ /* 0x010fea0003900000 */
[----:B------:R-:W4:Y:S02]  /*3080*/  @!P0 SYNCS.PHASECHK.TRANS64 P0, [R9+URZ+0x48], R7 ;  /* 0x00004807090085a7 */ /* 0x000f2400080010ff */
[----:B----4-:R-:W-:Y:S05]  /*3090*/  @!P0 BRA `(.L_x_50) ;  /* 0xfffffffc00f08947 */ /* 0x010fea000383ffff */
[----:B------:R-:W-:Y:S05]  /*30a0*/  BRA `(.L_x_21) ;  /* 0xffffffe800ac7947 */ /* 0x000fea000383ffff */
.L_x_35:
[-C--:B------:R-:W-:Y:S02]  /*30b0*/  MOV R6, R4.reuse ;  /* 0x0000000400067202 */ /* 0x080fe40000000f00 */
[----:B------:R-:W-:-:S07]  /*30c0*/  MOV R7, R4 ;  /* 0x0000000400077202 */ /* 0x000fce0000000f00 */
.L_x_51:
[----:B-1----:R1:W2:Y:S02]  /*30d0*/  SYNCS.PHASECHK.TRANS64.TRYWAIT P0, [R5+URZ+0x40], R7 ;  /* 0x00004007050075a7 */ /* 0x0022a400080011ff */
[----:B--2---:R-:W-:Y:S05]  /*30e0*/  @!P0 NANOSLEEP.SYNCS 0x989680 ;  /* 0x009896800000895d */ /* 0x004fea0003900000 */
[----:B------:R-:W2:Y:S02]  /*30f0*/  @!P0 SYNCS.PHASECHK.TRANS64 P0, [R5+URZ+0x40], R7 ;  /* 0x00004007050085a7 */ /* 0x000ea400080010ff */
[----:B--2---:R-:W-:Y:S05]  /*3100*/  @!P0 BRA `(.L_x_51) ;  /* 0xfffffffc00f08947 */ /* 0x004fea000383ffff */
[----:B------:R-:W-:Y:S05]  /*3110*/  BRA `(.L_x_52) ;  /* 0xfffffff000ac7947 */ /* 0x000fea000383ffff */
        .weak           $__internal_0_$__cuda_sm10x_tcgen05_guardrail_trap_col_being_dealloced_not_returned_by_alloc
        .type           $__internal_0_$__cuda_sm10x_tcgen05_guardrail_trap_col_being_dealloced_not_returned_by_alloc,@function
        .size           $__internal_0_$__cuda_sm10x_tcgen05_guardrail_trap_col_being_dealloced_not_returned_by_alloc,($__internal_1_$__cuda_sm10x_tcgen05_guardrail_trap_phase_invalid_during_alloc - $__internal_0_$__cuda_sm10x_tcgen05_guardrail_trap_col_being_dealloced_not_returned_by_alloc)
$__internal_0_$__cuda_sm10x_tcgen05_guardrail_trap_col_being_dealloced_not_returned_by_alloc:
[----:B------:R-:W-:Y:S05]  /*3120*/  BPT.TRAP 0x1 ;  /* 0x000000040000795c */ /* 0x000fea0000300000 */
[----:B------:R-:W-:-:S04]  /*3130*/  HFMA2 R3, -RZ, RZ, 0, 0 ;  /* 0x00000000ff037431 */ /* 0x000fc800000001ff */
[----:B------:R-:W-:Y:S05]  /*3140*/  RET.REL.NODEC R2 `(kernel_cutlass_kernel_cudnngemm_amaxdense_blockscaled_gemm_persistent_amaxSm100BlockScaledPersistentDenseGemmKernel_object_at__TiledMMA_ThrLayoutVMNK11110000_PermutationMNK____MMAAtom_Thr_0) ;  /* 0xffffffcc02ac7950 */ /* 0x000fea0003c3ffff */
        .weak           $__internal_1_$__cuda_sm10x_tcgen05_guardrail_trap_phase_invalid_during_alloc
        .type           $__internal_1_$__cuda_sm10x_tcgen05_guardrail_trap_phase_invalid_during_alloc,@function
        .size           $__internal_1_$__cuda_sm10x_tcgen05_guardrail_trap_phase_invalid_during_alloc,($__internal_2_$__cuda_sm10x_tcgen05_guardrail_trap_unallocated_columns_being_dealloced - $__internal_1_$__cuda_sm10x_tcgen05_guardrail_trap_phase_invalid_during_alloc)
$__internal_1_$__cuda_sm10x_tcgen05_guardrail_trap_phase_invalid_during_alloc:
[----:B------:R-:W-:Y:S05]  /*3150*/  BPT.TRAP 0x1 ;  /* 0x000000040000795c */ /* 0x000fea0000300000 */
[----:B------:R-:W-:-:S04]  /*3160*/  MOV R5, 0x0 ;  /* 0x0000000000057802 */ /* 0x000fc80000000f00 */
[----:B------:R-:W-:Y:S05]  /*3170*/  RET.REL.NODEC R4 `(kernel_cutlass_kernel_cudnngemm_amaxdense_blockscaled_gemm_persistent_amaxSm100BlockScaledPersistentDenseGemmKernel_object_at__TiledMMA_ThrLayoutVMNK11110000_PermutationMNK____MMAAtom_Thr_0) ;  /* 0xffffffcc04a07950 */ /* 0x000fea0003c3ffff */
        .weak           $__internal_2_$__cuda_sm10x_tcgen05_guardrail_trap_unallocated_columns_being_dealloced
        .type           $__internal_2_$__cuda_sm10x_tcgen05_guardrail_trap_unallocated_columns_being_dealloced,@function
        .size           $__internal_2_$__cuda_sm10x_tcgen05_guardrail_trap_unallocated_columns_being_dealloced,(.L_x_56 - $__internal_2_$__cuda_sm10x_tcgen05_guardrail_trap_unallocated_columns_being_dealloced)
$__internal_2_$__cuda_sm10x_tcgen05_guardrail_trap_unallocated_columns_being_dealloced:
[----:B------:R-:W-:Y:S05]  /*3180*/  BPT.TRAP 0x1 ;  /* 0x000000040000795c */ /* 0x000fea0000300000 */
[----:B------:R-:W-:-:S04]  /*3190*/  HFMA2 R3, -RZ, RZ, 0, 0 ;  /* 0x00000000ff037431 */ /* 0x000fc800000001ff */
[----:B------:R-:W-:Y:S05]  /*31a0*/  RET.REL.NODEC R2 `(kernel_cutlass_kernel_cudnngemm_amaxdense_blockscaled_gemm_persistent_amaxSm100BlockScaledPersistentDenseGemmKernel_object_at__TiledMMA_ThrLayoutVMNK11110000_PermutationMNK____MMAAtom_Thr_0) ;  /* 0xffffffcc02947950 */ /* 0x000fea0003c3ffff */
.L_x_53:
[----:B------:R-:W-:-:S00]  /*31b0*/  BRA `(.L_x_53) ;  /* 0xfffffffc00fc7947 */ /* 0x000fc0000383ffff */
[----:B------:R-:W-:-:S00]  /*31c0*/  NOP ;  /* 0x0000000000007918 */ /* 0x000fc00000000000 */
        /* <DEDUP_REMOVED lines=11> */
.L_x_56:


//--------------------- .nv.shared.kernel_cutlass_kernel_cudnngemm_amaxdense_blockscaled_gemm_persistent_amaxSm100BlockScaledPersistentDenseGemmKernel_object_at__TiledMMA_ThrLayoutVMNK11110000_PermutationMNK____MMAAtom_Thr_0 --------------------------
	.section	.nv.shared.kernel_cutlass_kernel_cudnngemm_amaxdense_blockscaled_gemm_persistent_amaxSm100BlockScaledPersistentDenseGemmKernel_object_at__TiledMMA_ThrLayoutVMNK11110000_PermutationMNK____MMAAtom_Thr_0,"aw",@nobits
	.sectionflags	@""
	.align	1024
	.zero		1024


//--------------------- .nv.shared.reserved.0     --------------------------
	.section	.nv.shared.reserved.0,"aw",@nobits
	.align	8
	.weak		__nv_reservedSMEM_offset_0_alias
	.size		__nv_reservedSMEM_offset_0_alias, 0, 64
	.other		__nv_reservedSMEM_offset_0_alias,@"STO_CUDA_RESERVED_SHARED STV_DEFAULT"
__nv_reservedSMEM_offset_0_alias:
	.zero		0
.nv.shared.reserved.0:
	.zero		64
	.weak		__nv_reservedSMEM_allocation_phase
	.type		__nv_reservedSMEM_allocation_phase,@object
	.size		__nv_reservedSMEM_allocation_phase,(.L_0 - __nv_reservedSMEM_allocation_phase)
__nv_reservedSMEM_allocation_phase:
	.zero		1
.L_0:
	.zero		7
	.weak		__nv_reservedSMEM_devtool_atexit_pc
	.type		__nv_reservedSMEM_devtool_atexit_pc,@object
	.size		__nv_reservedSMEM_devtool_atexit_pc,(__nv_reservedSMEM_allocation_mask - __nv_reservedSMEM_devtool_atexit_pc)
__nv_reservedSMEM_devtool_atexit_pc:
	.zero		8
	.weak		__nv_reservedSMEM_allocation_mask
	.type		__nv_reservedSMEM_allocation_mask,@object
	.size		__nv_reservedSMEM_allocation_mask,(.L_2 - __nv_reservedSMEM_allocation_mask)
__nv_reservedSMEM_allocation_mask:
	.zero		4
.L_2:


//--------------------- .nv.constant0.kernel_cutlass_kernel_cudnngemm_amaxdense_blockscaled_gemm_persistent_amaxSm100BlockScaledPersistentDenseGemmKernel_object_at__TiledMMA_ThrLayoutVMNK11110000_PermutationMNK____MMAAtom_Thr_0 --------------------------
	.section	.nv.constant0.kernel_cutlass_kernel_cudnngemm_amaxdense_blockscaled_gemm_persistent_amaxSm100BlockScaledPersistentDenseGemmKernel_object_at__TiledMMA_ThrLayoutVMNK11110000_PermutationMNK____MMAAtom_Thr_0,"a",@progbits
	.sectionflags	@""
	.align	4
.nv.constant0.kernel_cutlass_kernel_cudnngemm_amaxdense_blockscaled_gemm_persistent_amaxSm100BlockScaledPersistentDenseGemmKernel_object_at__TiledMMA_ThrLayoutVMNK11110000_PermutationMNK____MMAAtom_Thr_0:
	.zero		1644


//--------------------- SYMBOLS --------------------------

	.type		.nv.reservedSmem.offset0,@object
	.size		.nv.reservedSmem.offset0,0x4
	.type		.nv.reservedSmem.cap,@object
	.size		.nv.reservedSmem.cap,0x4
